	.target	sm_80

	.elftype	@"ET_EXEC"


//--------------------- .note.nv.tkinfo           --------------------------
	.section	.note.nv.tkinfo,"",@"SHT_NOTE"
	.sectionflags	@"SHF_NOTE_NV_TKINFO"
	.tkinfo
        /*0018*/ 	.word	0x00000002
        /*0030*/ 	.string	""
        /*0030*/ 	.string	"ptxas"
        /*0030*/ 	.string	"Cuda compilation tools, release 13.0, V13.0.88"
        /*0030*/ 	.string	"Build cuda_13.0.r13.0/compiler.36424714_0"
        /*0030*/ 	.string	"-arch sm_80 -m 64 "



//--------------------- .note.nv.cuinfo           --------------------------
	.section	.note.nv.cuinfo,"",@"SHT_NOTE"
	.sectionflags	@"SHF_NOTE_NV_CUINFO"
        /*0018*/ 	.short	0x0002
        /*001a*/ 	.short	0x0050
        /*001c*/ 	.short	0x0082
	.zero		2


//--------------------- .nv.info                  --------------------------
	.section	.nv.info,"",@"SHT_CUDA_INFO"
	.align	4


	//----- nvinfo : EIATTR_REGCOUNT
	.align		4
        /*0000*/ 	.byte	0x04, 0x2f
        /*0002*/ 	.short	(.L_29 - .L_28)
	.align		4
.L_28:
        /*0004*/ 	.word	index@(_Z25multi_tensor_apply_kernelI18TensorListMetadataILi4EE17LAMBStage1FunctorIfEJffffff10adamMode_tfffEEvlPViT_T0_DpT1_)
        /*0008*/ 	.word	0x00000020


	//----- nvinfo : EIATTR_FRAME_SIZE
	.align		4
.L_29:
        /*000c*/ 	.byte	0x04, 0x11
        /*000e*/ 	.short	(.L_31 - .L_30)
	.align		4
.L_30:
        /*0010*/ 	.word	index@(_Z25multi_tensor_apply_kernelI18TensorListMetadataILi4EE17LAMBStage1FunctorIfEJffffff10adamMode_tfffEEvlPViT_T0_DpT1_)
        /*0014*/ 	.word	0x00000000


	//----- nvinfo : EIATTR_REGCOUNT
	.align		4
.L_31:
        /*0018*/ 	.byte	0x04, 0x2f
        /*001a*/ 	.short	(.L_33 - .L_32)
	.align		4
.L_32:
        /*001c*/ 	.word	index@(_Z25multi_tensor_apply_kernelI18TensorListMetadataILi4EE17LAMBStage1FunctorIN3c104HalfEEJffffff10adamMode_tfffEEvlPViT_T0_DpT1_)
        /*0020*/ 	.word	0x00000020


	//----- nvinfo : EIATTR_FRAME_SIZE
	.align		4
.L_33:
        /*0024*/ 	.byte	0x04, 0x11
        /*0026*/ 	.short	(.L_35 - .L_34)
	.align		4
.L_34:
        /*0028*/ 	.word	index@(_Z25multi_tensor_apply_kernelI18TensorListMetadataILi4EE17LAMBStage1FunctorIN3c104HalfEEJffffff10adamMode_tfffEEvlPViT_T0_DpT1_)
        /*002c*/ 	.word	0x00000000


	//----- nvinfo : EIATTR_REGCOUNT
	.align		4
.L_35:
        /*0030*/ 	.byte	0x04, 0x2f
        /*0032*/ 	.short	(.L_37 - .L_36)
	.align		4
.L_36:
        /*0034*/ 	.word	index@(_Z25multi_tensor_apply_kernelI18TensorListMetadataILi2EE17LAMBStage2FunctorIfEJPfS4_ffEEvlPViT_T0_DpT1_)
        /*0038*/ 	.word	0x00000022


	//----- nvinfo : EIATTR_FRAME_SIZE
	.align		4
.L_37:
        /*003c*/ 	.byte	0x04, 0x11
        /*003e*/ 	.short	(.L_39 - .L_38)
	.align		4
.L_38:
        /*0040*/ 	.word	index@(_Z25multi_tensor_apply_kernelI18TensorListMetadataILi2EE17LAMBStage2FunctorIfEJPfS4_ffEEvlPViT_T0_DpT1_)
        /*0044*/ 	.word	0x00000000


	//----- nvinfo : EIATTR_REGCOUNT
	.align		4
.L_39:
        /*0048*/ 	.byte	0x04, 0x2f
        /*004a*/ 	.short	(.L_41 - .L_40)
	.align		4
.L_40:
        /*004c*/ 	.word	index@(_Z25multi_tensor_apply_kernelI18TensorListMetadataILi2EE17LAMBStage2FunctorIN3c104HalfEEJPfS6_ffEEvlPViT_T0_DpT1_)
        /*0050*/ 	.word	0x00000028


	//----- nvinfo : EIATTR_FRAME_SIZE
	.align		4
.L_41:
        /*0054*/ 	.byte	0x04, 0x11
        /*0056*/ 	.short	(.L_43 - .L_42)
	.align		4
.L_42:
        /*0058*/ 	.word	index@(_Z25multi_tensor_apply_kernelI18TensorListMetadataILi2EE17LAMBStage2FunctorIN3c104HalfEEJPfS6_ffEEvlPViT_T0_DpT1_)
        /*005c*/ 	.word	0x00000000


	//----- nvinfo : EIATTR_MIN_STACK_SIZE
	.align		4
.L_43:
        /*0060*/ 	.byte	0x04, 0x12
        /*0062*/ 	.short	(.L_45 - .L_44)
	.align		4
.L_44:
        /*0064*/ 	.word	index@(_Z25multi_tensor_apply_kernelI18TensorListMetadataILi2EE17LAMBStage2FunctorIN3c104HalfEEJPfS6_ffEEvlPViT_T0_DpT1_)
        /*0068*/ 	.word	0x00000000


	//----- nvinfo : EIATTR_MIN_STACK_SIZE
	.align		4
.L_45:
        /*006c*/ 	.byte	0x04, 0x12
        /*006e*/ 	.short	(.L_47 - .L_46)
	.align		4
.L_46:
        /*0070*/ 	.word	index@(_Z25multi_tensor_apply_kernelI18TensorListMetadataILi2EE17LAMBStage2FunctorIfEJPfS4_ffEEvlPViT_T0_DpT1_)
        /*0074*/ 	.word	0x00000000


	//----- nvinfo : EIATTR_MIN_STACK_SIZE
	.align		4
.L_47:
        /*0078*/ 	.byte	0x04, 0x12
        /*007a*/ 	.short	(.L_49 - .L_48)
	.align		4
.L_48:
        /*007c*/ 	.word	index@(_Z25multi_tensor_apply_kernelI18TensorListMetadataILi4EE17LAMBStage1FunctorIN3c104HalfEEJffffff10adamMode_tfffEEvlPViT_T0_DpT1_)
        /*0080*/ 	.word	0x00000000


	//----- nvinfo : EIATTR_MIN_STACK_SIZE
	.align		4
.L_49:
        /*0084*/ 	.byte	0x04, 0x12
        /*0086*/ 	.short	(.L_51 - .L_50)
	.align		4
.L_50:
        /*0088*/ 	.word	index@(_Z25multi_tensor_apply_kernelI18TensorListMetadataILi4EE17LAMBStage1FunctorIfEJffffff10adamMode_tfffEEvlPViT_T0_DpT1_)
        /*008c*/ 	.word	0x00000000
.L_51:


//--------------------- .nv.info._Z25multi_tensor_apply_kernelI18TensorListMetadataILi2EE17LAMBStage2FunctorIN3c104HalfEEJPfS6_ffEEvlPViT_T0_DpT1_ --------------------------
	.section	.nv.info._Z25multi_tensor_apply_kernelI18TensorListMetadataILi2EE17LAMBStage2FunctorIN3c104HalfEEJPfS6_ffEEvlPViT_T0_DpT1_,"",@"SHT_CUDA_INFO"
	.sectionflags	@""
	.align	4


	//----- nvinfo : EIATTR_CUDA_API_VERSION
	.align		4
        /*0000*/ 	.byte	0x04, 0x37
        /*0002*/ 	.short	(.L_53 - .L_52)
.L_52:
        /*0004*/ 	.word	0x00000082


	//----- nvinfo : EIATTR_SW2861232_WAR
	.align		4
.L_53:
        /*0008*/ 	.byte	0x01, 0x35
	.zero		2


	//----- nvinfo : EIATTR_PARAM_CBANK
	.align		4
        /*000c*/ 	.byte	0x04, 0x0a
        /*000e*/ 	.short	(.L_55 - .L_54)
	.align		4
.L_54:
        /*0010*/ 	.word	index@(.nv.constant0._Z25multi_tensor_apply_kernelI18TensorListMetadataILi2EE17LAMBStage2FunctorIN3c104HalfEEJPfS6_ffEEvlPViT_T0_DpT1_)
        /*0014*/ 	.short	0x0160
        /*0016*/ 	.short	0x0c78


	//----- nvinfo : EIATTR_CBANK_PARAM_SIZE
	.align		4
.L_55:
        /*0018*/ 	.byte	0x03, 0x19
        /*001a*/ 	.short	0x0c78


	//----- nvinfo : EIATTR_KPARAM_INFO
	.align		4
        /*001c*/ 	.byte	0x04, 0x17
        /*001e*/ 	.short	(.L_57 - .L_56)
.L_56:
        /*0020*/ 	.word	0x00000000
        /*0024*/ 	.short	0x0007
        /*0026*/ 	.short	0x0c74
        /*0028*/ 	.byte	0x00, 0xf0, 0x11, 0x00


	//----- nvinfo : EIATTR_KPARAM_INFO
	.align		4
.L_57:
        /*002c*/ 	.byte	0x04, 0x17
        /*002e*/ 	.short	(.L_59 - .L_58)
.L_58:
        /*0030*/ 	.word	0x00000000
        /*0034*/ 	.short	0x0006
        /*0036*/ 	.short	0x0c70
        /*0038*/ 	.byte	0x00, 0xf0, 0x11, 0x00


	//----- nvinfo : EIATTR_KPARAM_INFO
	.align		4
.L_59:
        /*003c*/ 	.byte	0x04, 0x17
        /*003e*/ 	.short	(.L_61 - .L_60)
.L_60:
        /*0040*/ 	.word	0x00000000
        /*0044*/ 	.short	0x0005
        /*0046*/ 	.short	0x0c68
        /*0048*/ 	.byte	0x00, 0xf0, 0x21, 0x00


	//----- nvinfo : EIATTR_KPARAM_INFO
	.align		4
.L_61:
        /*004c*/ 	.byte	0x04, 0x17
        /*004e*/ 	.short	(.L_63 - .L_62)
.L_62:
        /*0050*/ 	.word	0x00000000
        /*0054*/ 	.short	0x0004
        /*0056*/ 	.short	0x0c60
        /*0058*/ 	.byte	0x00, 0xf0, 0x21, 0x00


	//----- nvinfo : EIATTR_KPARAM_INFO
	.align		4
.L_63:
        /*005c*/ 	.byte	0x04, 0x17
        /*005e*/ 	.short	(.L_65 - .L_64)
.L_64:
        /*0060*/ 	.word	0x00000000
        /*0064*/ 	.short	0x0003
        /*0066*/ 	.short	0x0c58
        /*0068*/ 	.byte	0x00, 0xf0, 0x05, 0x00


	//----- nvinfo : EIATTR_KPARAM_INFO
	.align		4
.L_65:
        /*006c*/ 	.byte	0x04, 0x17
        /*006e*/ 	.short	(.L_67 - .L_66)
.L_66:
        /*0070*/ 	.word	0x00000000
        /*0074*/ 	.short	0x0002
        /*0076*/ 	.short	0x0010
        /*0078*/ 	.byte	0x00, 0xf0, 0x21, 0x31


	//----- nvinfo : EIATTR_KPARAM_INFO
	.align		4
.L_67:
        /*007c*/ 	.byte	0x04, 0x17
        /*007e*/ 	.short	(.L_69 - .L_68)
.L_68:
        /*0080*/ 	.word	0x00000000
        /*0084*/ 	.short	0x0001
        /*0086*/ 	.short	0x0008
        /*0088*/ 	.byte	0x00, 0xf0, 0x21, 0x00


	//----- nvinfo : EIATTR_KPARAM_INFO
	.align		4
.L_69:
        /*008c*/ 	.byte	0x04, 0x17
        /*008e*/ 	.short	(.L_71 - .L_70)
.L_70:
        /*0090*/ 	.word	0x00000000
        /*0094*/ 	.short	0x0000
        /*0096*/ 	.short	0x0000
        /*0098*/ 	.byte	0x00, 0xf0, 0x21, 0x00


	//----- nvinfo : EIATTR_MAXREG_COUNT
	.align		4
.L_71:
        /*009c*/ 	.byte	0x03, 0x1b
        /*009e*/ 	.short	0x00ff


	//----- nvinfo : EIATTR_MERCURY_ISA_VERSION
	.align		4
        /*00a0*/ 	.byte	0x03, 0x5f
        /*00a2*/ 	.short	0x0000


	//----- nvinfo : EIATTR_EXIT_INSTR_OFFSETS
	.align		4
        /*00a4*/ 	.byte	0x04, 0x1c
        /*00a6*/ 	.short	(.L_73 - .L_72)


	//   ....[0]....
.L_72:
        /*00a8*/ 	.word	0x000001d0


	//   ....[1]....
        /*00ac*/ 	.word	0x00000710
.L_73:


//--------------------- .nv.info._Z25multi_tensor_apply_kernelI18TensorListMetadataILi2EE17LAMBStage2FunctorIfEJPfS4_ffEEvlPViT_T0_DpT1_ --------------------------
	.section	.nv.info._Z25multi_tensor_apply_kernelI18TensorListMetadataILi2EE17LAMBStage2FunctorIfEJPfS4_ffEEvlPViT_T0_DpT1_,"",@"SHT_CUDA_INFO"
	.sectionflags	@""
	.align	4


	//----- nvinfo : EIATTR_CUDA_API_VERSION
	.align		4
        /*0000*/ 	.byte	0x04, 0x37
        /*0002*/ 	.short	(.L_75 - .L_74)
.L_74:
        /*0004*/ 	.word	0x00000082


	//----- nvinfo : EIATTR_SW2861232_WAR
	.align		4
.L_75:
        /*0008*/ 	.byte	0x01, 0x35
	.zero		2


	//----- nvinfo : EIATTR_PARAM_CBANK
	.align		4
        /*000c*/ 	.byte	0x04, 0x0a
        /*000e*/ 	.short	(.L_77 - .L_76)
	.align		4
.L_76:
        /*0010*/ 	.word	index@(.nv.constant0._Z25multi_tensor_apply_kernelI18TensorListMetadataILi2EE17LAMBStage2FunctorIfEJPfS4_ffEEvlPViT_T0_DpT1_)
        /*0014*/ 	.short	0x0160
        /*0016*/ 	.short	0x0c78


	//----- nvinfo : EIATTR_CBANK_PARAM_SIZE
	.align		4
.L_77:
        /*0018*/ 	.byte	0x03, 0x19
        /*001a*/ 	.short	0x0c78


	//----- nvinfo : EIATTR_KPARAM_INFO
	.align		4
        /*001c*/ 	.byte	0x04, 0x17
        /*001e*/ 	.short	(.L_79 - .L_78)
.L_78:
        /*0020*/ 	.word	0x00000000
        /*0024*/ 	.short	0x0007
        /*0026*/ 	.short	0x0c74
        /*0028*/ 	.byte	0x00, 0xf0, 0x11, 0x00


	//----- nvinfo : EIATTR_KPARAM_INFO
	.align		4
.L_79:
        /*002c*/ 	.byte	0x04, 0x17
        /*002e*/ 	.short	(.L_81 - .L_80)
.L_80:
        /*0030*/ 	.word	0x00000000
        /*0034*/ 	.short	0x0006
        /*0036*/ 	.short	0x0c70
        /*0038*/ 	.byte	0x00, 0xf0, 0x11, 0x00


	//----- nvinfo : EIATTR_KPARAM_INFO
	.align		4
.L_81:
        /*003c*/ 	.byte	0x04, 0x17
        /*003e*/ 	.short	(.L_83 - .L_82)
.L_82:
        /*0040*/ 	.word	0x00000000
        /*0044*/ 	.short	0x0005
        /*0046*/ 	.short	0x0c68
        /*0048*/ 	.byte	0x00, 0xf0, 0x21, 0x00


	//----- nvinfo : EIATTR_KPARAM_INFO
	.align		4
.L_83:
        /*004c*/ 	.byte	0x04, 0x17
        /*004e*/ 	.short	(.L_85 - .L_84)
.L_84:
        /*0050*/ 	.word	0x00000000
        /*0054*/ 	.short	0x0004
        /*0056*/ 	.short	0x0c60
        /*0058*/ 	.byte	0x00, 0xf0, 0x21, 0x00


	//----- nvinfo : EIATTR_KPARAM_INFO
	.align		4
.L_85:
        /*005c*/ 	.byte	0x04, 0x17
        /*005e*/ 	.short	(.L_87 - .L_86)
.L_86:
        /*0060*/ 	.word	0x00000000
        /*0064*/ 	.short	0x0003
        /*0066*/ 	.short	0x0c58
        /*0068*/ 	.byte	0x00, 0xf0, 0x05, 0x00


	//----- nvinfo : EIATTR_KPARAM_INFO
	.align		4
.L_87:
        /*006c*/ 	.byte	0x04, 0x17
        /*006e*/ 	.short	(.L_89 - .L_88)
.L_88:
        /*0070*/ 	.word	0x00000000
        /*0074*/ 	.short	0x0002
        /*0076*/ 	.short	0x0010
        /*0078*/ 	.byte	0x00, 0xf0, 0x21, 0x31


	//----- nvinfo : EIATTR_KPARAM_INFO
	.align		4
.L_89:
        /*007c*/ 	.byte	0x04, 0x17
        /*007e*/ 	.short	(.L_91 - .L_90)
.L_90:
        /*0080*/ 	.word	0x00000000
        /*0084*/ 	.short	0x0001
        /*0086*/ 	.short	0x0008
        /*0088*/ 	.byte	0x00, 0xf0, 0x21, 0x00


	//----- nvinfo : EIATTR_KPARAM_INFO
	.align		4
.L_91:
        /*008c*/ 	.byte	0x04, 0x17
        /*008e*/ 	.short	(.L_93 - .L_92)
.L_92:
        /*0090*/ 	.word	0x00000000
        /*0094*/ 	.short	0x0000
        /*0096*/ 	.short	0x0000
        /*0098*/ 	.byte	0x00, 0xf0, 0x21, 0x00


	//----- nvinfo : EIATTR_MAXREG_COUNT
	.align		4
.L_93:
        /*009c*/ 	.byte	0x03, 0x1b
        /*009e*/ 	.short	0x00ff


	//----- nvinfo : EIATTR_MERCURY_ISA_VERSION
	.align		4
        /*00a0*/ 	.byte	0x03, 0x5f
        /*00a2*/ 	.short	0x0000


	//----- nvinfo : EIATTR_EXIT_INSTR_OFFSETS
	.align		4
        /*00a4*/ 	.byte	0x04, 0x1c
        /*00a6*/ 	.short	(.L_95 - .L_94)


	//   ....[0]....
.L_94:
        /*00a8*/ 	.word	0x000001d0


	//   ....[1]....
        /*00ac*/ 	.word	0x00000640
.L_95:


//--------------------- .nv.info._Z25multi_tensor_apply_kernelI18TensorListMetadataILi4EE17LAMBStage1FunctorIN3c104HalfEEJffffff10adamMode_tfffEEvlPViT_T0_DpT1_ --------------------------
	.section	.nv.info._Z25multi_tensor_apply_kernelI18TensorListMetadataILi4EE17LAMBStage1FunctorIN3c104HalfEEJffffff10adamMode_tfffEEvlPViT_T0_DpT1_,"",@"SHT_CUDA_INFO"
	.sectionflags	@""
	.align	4


	//----- nvinfo : EIATTR_CUDA_API_VERSION
	.align		4
        /*0000*/ 	.byte	0x04, 0x37
        /*0002*/ 	.short	(.L_97 - .L_96)
.L_96:
        /*0004*/ 	.word	0x00000082


	//----- nvinfo : EIATTR_SW2861232_WAR
	.align		4
.L_97:
        /*0008*/ 	.byte	0x01, 0x35
	.zero		2


	//----- nvinfo : EIATTR_PARAM_CBANK
	.align		4
        /*000c*/ 	.byte	0x04, 0x0a
        /*000e*/ 	.short	(.L_99 - .L_98)
	.align		4
.L_98:
        /*0010*/ 	.word	index@(.nv.constant0._Z25multi_tensor_apply_kernelI18TensorListMetadataILi4EE17LAMBStage1FunctorIN3c104HalfEEJffffff10adamMode_tfffEEvlPViT_T0_DpT1_)
        /*0014*/ 	.short	0x0160
        /*0016*/ 	.short	0x0c24


	//----- nvinfo : EIATTR_CBANK_PARAM_SIZE
	.align		4
.L_99:
        /*0018*/ 	.byte	0x03, 0x19
        /*001a*/ 	.short	0x0c24


	//----- nvinfo : EIATTR_KPARAM_INFO
	.align		4
        /*001c*/ 	.byte	0x04, 0x17
        /*001e*/ 	.short	(.L_101 - .L_100)
.L_100:
        /*0020*/ 	.word	0x00000000
        /*0024*/ 	.short	0x000d
        /*0026*/ 	.short	0x0c20
        /*0028*/ 	.byte	0x00, 0xf0, 0x11, 0x00


	//----- nvinfo : EIATTR_KPARAM_INFO
	.align		4
.L_101:
        /*002c*/ 	.byte	0x04, 0x17
        /*002e*/ 	.short	(.L_103 - .L_102)
.L_102:
        /*0030*/ 	.word	0x00000000
        /*0034*/ 	.short	0x000c
        /*0036*/ 	.short	0x0c1c
        /*0038*/ 	.byte	0x00, 0xf0, 0x11, 0x00


	//----- nvinfo : EIATTR_KPARAM_INFO
	.align		4
.L_103:
        /*003c*/ 	.byte	0x04, 0x17
        /*003e*/ 	.short	(.L_105 - .L_104)
.L_104:
        /*0040*/ 	.word	0x00000000
        /*0044*/ 	.short	0x000b
        /*0046*/ 	.short	0x0c18
        /*0048*/ 	.byte	0x00, 0xf0, 0x11, 0x00


	//----- nvinfo : EIATTR_KPARAM_INFO
	.align		4
.L_105:
        /*004c*/ 	.byte	0x04, 0x17
        /*004e*/ 	.short	(.L_107 - .L_106)
.L_106:
        /*0050*/ 	.word	0x00000000
        /*0054*/ 	.short	0x000a
        /*0056*/ 	.short	0x0c14
        /*0058*/ 	.byte	0x00, 0xf0, 0x11, 0x00


	//----- nvinfo : EIATTR_KPARAM_INFO
	.align		4
.L_107:
        /*005c*/ 	.byte	0x04, 0x17
        /*005e*/ 	.short	(.L_109 - .L_108)
.L_108:
        /*0060*/ 	.word	0x00000000
        /*0064*/ 	.short	0x0009
        /*0066*/ 	.short	0x0c10
        /*0068*/ 	.byte	0x00, 0xf0, 0x11, 0x00


	//----- nvinfo : EIATTR_KPARAM_INFO
	.align		4
.L_109:
        /*006c*/ 	.byte	0x04, 0x17
        /*006e*/ 	.short	(.L_111 - .L_110)
.L_110:
        /*0070*/ 	.word	0x00000000
        /*0074*/ 	.short	0x0008
        /*0076*/ 	.short	0x0c0c
        /*0078*/ 	.byte	0x00, 0xf0, 0x11, 0x00


	//----- nvinfo : EIATTR_KPARAM_INFO
	.align		4
.L_111:
        /*007c*/ 	.byte	0x04, 0x17
        /*007e*/ 	.short	(.L_113 - .L_112)
.L_112:
        /*0080*/ 	.word	0x00000000
        /*0084*/ 	.short	0x0007
        /*0086*/ 	.short	0x0c08
        /*0088*/ 	.byte	0x00, 0xf0, 0x11, 0x00


	//----- nvinfo : EIATTR_KPARAM_INFO
	.align		4
.L_113:
        /*008c*/ 	.byte	0x04, 0x17
        /*008e*/ 	.short	(.L_115 - .L_114)
.L_114:
        /*0090*/ 	.word	0x00000000
        /*0094*/ 	.short	0x0006
        /*0096*/ 	.short	0x0c04
        /*0098*/ 	.byte	0x00, 0xf0, 0x11, 0x00


	//----- nvinfo : EIATTR_KPARAM_INFO
	.align		4
.L_115:
        /*009c*/ 	.byte	0x04, 0x17
        /*009e*/ 	.short	(.L_117 - .L_116)
.L_116:
        /*00a0*/ 	.word	0x00000000
        /*00a4*/ 	.short	0x0005
        /*00a6*/ 	.short	0x0c00
        /*00a8*/ 	.byte	0x00, 0xf0, 0x11, 0x00


	//----- nvinfo : EIATTR_KPARAM_INFO
	.align		4
.L_117:
        /*00ac*/ 	.byte	0x04, 0x17
        /*00ae*/ 	.short	(.L_119 - .L_118)
.L_118:
        /*00b0*/ 	.word	0x00000000
        /*00b4*/ 	.short	0x0004
        /*00b6*/ 	.short	0x0bfc
        /*00b8*/ 	.byte	0x00, 0xf0, 0x11, 0x00


	//----- nvinfo : EIATTR_KPARAM_INFO
	.align		4
.L_119:
        /*00bc*/ 	.byte	0x04, 0x17
        /*00be*/ 	.short	(.L_121 - .L_120)
.L_120:
        /*00c0*/ 	.word	0x00000000
        /*00c4*/ 	.short	0x0003
        /*00c6*/ 	.short	0x0bf8
        /*00c8*/ 	.byte	0x00, 0xf0, 0x05, 0x00


	//----- nvinfo : EIATTR_KPARAM_INFO
	.align		4
.L_121:
        /*00cc*/ 	.byte	0x04, 0x17
        /*00ce*/ 	.short	(.L_123 - .L_122)
.L_122:
        /*00d0*/ 	.word	0x00000000
        /*00d4*/ 	.short	0x0002
        /*00d6*/ 	.short	0x0010
        /*00d8*/ 	.byte	0x00, 0xf0, 0xa1, 0x2f


	//----- nvinfo : EIATTR_KPARAM_INFO
	.align		4
.L_123:
        /*00dc*/ 	.byte	0x04, 0x17
        /*00de*/ 	.short	(.L_125 - .L_124)
.L_124:
        /*00e0*/ 	.word	0x00000000
        /*00e4*/ 	.short	0x0001
        /*00e6*/ 	.short	0x0008
        /*00e8*/ 	.byte	0x00, 0xf0, 0x21, 0x00


	//----- nvinfo : EIATTR_KPARAM_INFO
	.align		4
.L_125:
        /*00ec*/ 	.byte	0x04, 0x17
        /*00ee*/ 	.short	(.L_127 - .L_126)
.L_126:
        /*00f0*/ 	.word	0x00000000
        /*00f4*/ 	.short	0x0000
        /*00f6*/ 	.short	0x0000
        /*00f8*/ 	.byte	0x00, 0xf0, 0x21, 0x00


	//----- nvinfo : EIATTR_MAXREG_COUNT
	.align		4
.L_127:
        /*00fc*/ 	.byte	0x03, 0x1b
        /*00fe*/ 	.short	0x00ff


	//----- nvinfo : EIATTR_MERCURY_ISA_VERSION
	.align		4
        /*0100*/ 	.byte	0x03, 0x5f
        /*0102*/ 	.short	0x0000


	//----- nvinfo : EIATTR_EXIT_INSTR_OFFSETS
	.align		4
        /*0104*/ 	.byte	0x04, 0x1c
        /*0106*/ 	.short	(.L_129 - .L_128)


	//   ....[0]....
.L_128:
        /*0108*/ 	.word	0x00000140


	//   ....[1]....
        /*010c*/ 	.word	0x00001b80


	//----- nvinfo : EIATTR_CRS_STACK_SIZE
	.align		4
.L_129:
        /*0110*/ 	.byte	0x04, 0x1e
        /*0112*/ 	.short	(.L_131 - .L_130)
.L_130:
        /*0114*/ 	.word	0x00000000
.L_131:


//--------------------- .nv.info._Z25multi_tensor_apply_kernelI18TensorListMetadataILi4EE17LAMBStage1FunctorIfEJffffff10adamMode_tfffEEvlPViT_T0_DpT1_ --------------------------
	.section	.nv.info._Z25multi_tensor_apply_kernelI18TensorListMetadataILi4EE17LAMBStage1FunctorIfEJffffff10adamMode_tfffEEvlPViT_T0_DpT1_,"",@"SHT_CUDA_INFO"
	.sectionflags	@""
	.align	4


	//----- nvinfo : EIATTR_CUDA_API_VERSION
	.align		4
        /*0000*/ 	.byte	0x04, 0x37
        /*0002*/ 	.short	(.L_133 - .L_132)
.L_132:
        /*0004*/ 	.word	0x00000082


	//----- nvinfo : EIATTR_SW2861232_WAR
	.align		4
.L_133:
        /*0008*/ 	.byte	0x01, 0x35
	.zero		2


	//----- nvinfo : EIATTR_PARAM_CBANK
	.align		4
        /*000c*/ 	.byte	0x04, 0x0a
        /*000e*/ 	.short	(.L_135 - .L_134)
	.align		4
.L_134:
        /*0010*/ 	.word	index@(.nv.constant0._Z25multi_tensor_apply_kernelI18TensorListMetadataILi4EE17LAMBStage1FunctorIfEJffffff10adamMode_tfffEEvlPViT_T0_DpT1_)
        /*0014*/ 	.short	0x0160
        /*0016*/ 	.short	0x0c24


	//----- nvinfo : EIATTR_CBANK_PARAM_SIZE
	.align		4
.L_135:
        /*0018*/ 	.byte	0x03, 0x19
        /*001a*/ 	.short	0x0c24


	//----- nvinfo : EIATTR_KPARAM_INFO
	.align		4
        /*001c*/ 	.byte	0x04, 0x17
        /*001e*/ 	.short	(.L_137 - .L_136)
.L_136:
        /*0020*/ 	.word	0x00000000
        /*0024*/ 	.short	0x000d
        /*0026*/ 	.short	0x0c20
        /*0028*/ 	.byte	0x00, 0xf0, 0x11, 0x00


	//----- nvinfo : EIATTR_KPARAM_INFO
	.align		4
.L_137:
        /*002c*/ 	.byte	0x04, 0x17
        /*002e*/ 	.short	(.L_139 - .L_138)
.L_138:
        /*0030*/ 	.word	0x00000000
        /*0034*/ 	.short	0x000c
        /*0036*/ 	.short	0x0c1c
        /*0038*/ 	.byte	0x00, 0xf0, 0x11, 0x00


	//----- nvinfo : EIATTR_KPARAM_INFO
	.align		4
.L_139:
        /*003c*/ 	.byte	0x04, 0x17
        /*003e*/ 	.short	(.L_141 - .L_140)
.L_140:
        /*0040*/ 	.word	0x00000000
        /*0044*/ 	.short	0x000b
        /*0046*/ 	.short	0x0c18
        /*0048*/ 	.byte	0x00, 0xf0, 0x11, 0x00


	//----- nvinfo : EIATTR_KPARAM_INFO
	.align		4
.L_141:
        /*004c*/ 	.byte	0x04, 0x17
        /*004e*/ 	.short	(.L_143 - .L_142)
.L_142:
        /*0050*/ 	.word	0x00000000
        /*0054*/ 	.short	0x000a
        /*0056*/ 	.short	0x0c14
        /*0058*/ 	.byte	0x00, 0xf0, 0x11, 0x00


	//----- nvinfo : EIATTR_KPARAM_INFO
	.align		4
.L_143:
        /*005c*/ 	.byte	0x04, 0x17
        /*005e*/ 	.short	(.L_145 - .L_144)
.L_144:
        /*0060*/ 	.word	0x00000000
        /*0064*/ 	.short	0x0009
        /*0066*/ 	.short	0x0c10
        /*0068*/ 	.byte	0x00, 0xf0, 0x11, 0x00


	//----- nvinfo : EIATTR_KPARAM_INFO
	.align		4
.L_145:
        /*006c*/ 	.byte	0x04, 0x17
        /*006e*/ 	.short	(.L_147 - .L_146)
.L_146:
        /*0070*/ 	.word	0x00000000
        /*0074*/ 	.short	0x0008
        /*0076*/ 	.short	0x0c0c
        /*0078*/ 	.byte	0x00, 0xf0, 0x11, 0x00


	//----- nvinfo : EIATTR_KPARAM_INFO
	.align		4
.L_147:
        /*007c*/ 	.byte	0x04, 0x17
        /*007e*/ 	.short	(.L_149 - .L_148)
.L_148:
        /*0080*/ 	.word	0x00000000
        /*0084*/ 	.short	0x0007
        /*0086*/ 	.short	0x0c08
        /*0088*/ 	.byte	0x00, 0xf0, 0x11, 0x00


	//----- nvinfo : EIATTR_KPARAM_INFO
	.align		4
.L_149:
        /*008c*/ 	.byte	0x04, 0x17
        /*008e*/ 	.short	(.L_151 - .L_150)
.L_150:
        /*0090*/ 	.word	0x00000000
        /*0094*/ 	.short	0x0006
        /*0096*/ 	.short	0x0c04
        /*0098*/ 	.byte	0x00, 0xf0, 0x11, 0x00


	//----- nvinfo : EIATTR_KPARAM_INFO
	.align		4
.L_151:
        /*009c*/ 	.byte	0x04, 0x17
        /*009e*/ 	.short	(.L_153 - .L_152)
.L_152:
        /*00a0*/ 	.word	0x00000000
        /*00a4*/ 	.short	0x0005
        /*00a6*/ 	.short	0x0c00
        /*00a8*/ 	.byte	0x00, 0xf0, 0x11, 0x00


	//----- nvinfo : EIATTR_KPARAM_INFO
	.align		4
.L_153:
        /*00ac*/ 	.byte	0x04, 0x17
        /*00ae*/ 	.short	(.L_155 - .L_154)
.L_154:
        /*00b0*/ 	.word	0x00000000
        /*00b4*/ 	.short	0x0004
        /*00b6*/ 	.short	0x0bfc
        /*00b8*/ 	.byte	0x00, 0xf0, 0x11, 0x00


	//----- nvinfo : EIATTR_KPARAM_INFO
	.align		4
.L_155:
        /*00bc*/ 	.byte	0x04, 0x17
        /*00be*/ 	.short	(.L_157 - .L_156)
.L_156:
        /*00c0*/ 	.word	0x00000000
        /*00c4*/ 	.short	0x0003
        /*00c6*/ 	.short	0x0bf8
        /*00c8*/ 	.byte	0x00, 0xf0, 0x05, 0x00


	//----- nvinfo : EIATTR_KPARAM_INFO
	.align		4
.L_157:
        /*00cc*/ 	.byte	0x04, 0x17
        /*00ce*/ 	.short	(.L_159 - .L_158)
.L_158:
        /*00d0*/ 	.word	0x00000000
        /*00d4*/ 	.short	0x0002
        /*00d6*/ 	.short	0x0010
        /*00d8*/ 	.byte	0x00, 0xf0, 0xa1, 0x2f


	//----- nvinfo : EIATTR_KPARAM_INFO
	.align		4
.L_159:
        /*00dc*/ 	.byte	0x04, 0x17
        /*00de*/ 	.short	(.L_161 - .L_160)
.L_160:
        /*00e0*/ 	.word	0x00000000
        /*00e4*/ 	.short	0x0001
        /*00e6*/ 	.short	0x0008
        /*00e8*/ 	.byte	0x00, 0xf0, 0x21, 0x00


	//----- nvinfo : EIATTR_KPARAM_INFO
	.align		4
.L_161:
        /*00ec*/ 	.byte	0x04, 0x17
        /*00ee*/ 	.short	(.L_163 - .L_162)
.L_162:
        /*00f0*/ 	.word	0x00000000
        /*00f4*/ 	.short	0x0000
        /*00f6*/ 	.short	0x0000
        /*00f8*/ 	.byte	0x00, 0xf0, 0x21, 0x00


	//----- nvinfo : EIATTR_MAXREG_COUNT
	.align		4
.L_163:
        /*00fc*/ 	.byte	0x03, 0x1b
        /*00fe*/ 	.short	0x00ff


	//----- nvinfo : EIATTR_MERCURY_ISA_VERSION
	.align		4
        /*0100*/ 	.byte	0x03, 0x5f
        /*0102*/ 	.short	0x0000


	//----- nvinfo : EIATTR_EXIT_INSTR_OFFSETS
	.align		4
        /*0104*/ 	.byte	0x04, 0x1c
        /*0106*/ 	.short	(.L_165 - .L_164)


	//   ....[0]....
.L_164:
        /*0108*/ 	.word	0x00000140


	//   ....[1]....
        /*010c*/ 	.word	0x00001850


	//----- nvinfo : EIATTR_CRS_STACK_SIZE
	.align		4
.L_165:
        /*0110*/ 	.byte	0x04, 0x1e
        /*0112*/ 	.short	(.L_167 - .L_166)
.L_166:
        /*0114*/ 	.word	0x00000000
.L_167:


//--------------------- .nv.callgraph             --------------------------
	.section	.nv.callgraph,"",@"SHT_CUDA_CALLGRAPH"
	.align	4
	.sectionentsize	8
	.align		4
        /*0000*/ 	.word	0x00000000
	.align		4
        /*0004*/ 	.word	0xffffffff
	.align		4
        /*0008*/ 	.word	0x00000000
	.align		4
        /*000c*/ 	.word	0xfffffffe
	.align		4
        /*0010*/ 	.word	0x00000000
	.align		4
        /*0014*/ 	.word	0xfffffffd
	.align		4
        /*0018*/ 	.word	0x00000000
	.align		4
        /*001c*/ 	.word	0xfffffffc


//--------------------- .nv.rel.action            --------------------------
	.section	.nv.rel.action,"",@"SHT_CUDA_RELOCINFO"
	.align	8
	.sectionentsize	8
        /*0000*/ 	.byte	0x73, 0x00, 0x00, 0x00, 0x00, 0x00, 0x00, 0x00, 0x00, 0x00, 0x00, 0x11, 0x25, 0x00, 0x05, 0x36


//--------------------- .nv.constant4             --------------------------
	.section	.nv.constant4,"a",@progbits
	.align	8
	.align		8
.nv.constant4:
        /*0000*/ 	.dword	_ZN56_INTERNAL_3ec342f3_25_fused_lamb_cuda_kernel_cu_a66d8c3e4cuda3std3__45__cpo5beginE
	.align		8
        /*0008*/ 	.dword	_ZN56_INTERNAL_3ec342f3_25_fused_lamb_cuda_kernel_cu_a66d8c3e4cuda3std3__45__cpo3endE
	.align		8
        /*0010*/ 	.dword	_ZN56_INTERNAL_3ec342f3_25_fused_lamb_cuda_kernel_cu_a66d8c3e4cuda3std3__45__cpo6cbeginE
	.align		8
        /*0018*/ 	.dword	_ZN56_INTERNAL_3ec342f3_25_fused_lamb_cuda_kernel_cu_a66d8c3e4cuda3std3__45__cpo4cendE
	.align		8
        /*0020*/ 	.dword	_ZN56_INTERNAL_3ec342f3_25_fused_lamb_cuda_kernel_cu_a66d8c3e4cuda3std3__45__cpo6rbeginE
	.align		8
        /*0028*/ 	.dword	_ZN56_INTERNAL_3ec342f3_25_fused_lamb_cuda_kernel_cu_a66d8c3e4cuda3std3__45__cpo4rendE
	.align		8
        /*0030*/ 	.dword	_ZN56_INTERNAL_3ec342f3_25_fused_lamb_cuda_kernel_cu_a66d8c3e4cuda3std3__45__cpo7crbeginE
	.align		8
        /*0038*/ 	.dword	_ZN56_INTERNAL_3ec342f3_25_fused_lamb_cuda_kernel_cu_a66d8c3e4cuda3std3__45__cpo5crendE
	.align		8
        /*0040*/ 	.dword	_ZN56_INTERNAL_3ec342f3_25_fused_lamb_cuda_kernel_cu_a66d8c3e4cuda3std3__458_GLOBAL__N__3ec342f3_25_fused_lamb_cuda_kernel_cu_a66d8c3e6ignoreE
	.align		8
        /*0048*/ 	.dword	_ZN56_INTERNAL_3ec342f3_25_fused_lamb_cuda_kernel_cu_a66d8c3e4cuda3std3__419piecewise_constructE
	.align		8
        /*0050*/ 	.dword	_ZN56_INTERNAL_3ec342f3_25_fused_lamb_cuda_kernel_cu_a66d8c3e4cuda3std3__48in_placeE
	.align		8
        /*0058*/ 	.dword	_ZN56_INTERNAL_3ec342f3_25_fused_lamb_cuda_kernel_cu_a66d8c3e4cuda3std3__420unreachable_sentinelE
	.align		8
        /*0060*/ 	.dword	_ZN56_INTERNAL_3ec342f3_25_fused_lamb_cuda_kernel_cu_a66d8c3e4cuda3std6ranges3__45__cpo4swapE
	.align		8
        /*0068*/ 	.dword	_ZN56_INTERNAL_3ec342f3_25_fused_lamb_cuda_kernel_cu_a66d8c3e4cuda3std6ranges3__45__cpo9iter_moveE
	.align		8
        /*0070*/ 	.dword	_ZN56_INTERNAL_3ec342f3_25_fused_lamb_cuda_kernel_cu_a66d8c3e4cuda3std6ranges3__45__cpo5beginE
	.align		8
        /*0078*/ 	.dword	_ZN56_INTERNAL_3ec342f3_25_fused_lamb_cuda_kernel_cu_a66d8c3e4cuda3std6ranges3__45__cpo3endE
	.align		8
        /*0080*/ 	.dword	_ZN56_INTERNAL_3ec342f3_25_fused_lamb_cuda_kernel_cu_a66d8c3e4cuda3std6ranges3__45__cpo6cbeginE
	.align		8
        /*0088*/ 	.dword	_ZN56_INTERNAL_3ec342f3_25_fused_lamb_cuda_kernel_cu_a66d8c3e4cuda3std6ranges3__45__cpo4cendE
	.align		8
        /*0090*/ 	.dword	_ZN56_INTERNAL_3ec342f3_25_fused_lamb_cuda_kernel_cu_a66d8c3e4cuda3std6ranges3__45__cpo7advanceE
	.align		8
        /*0098*/ 	.dword	_ZN56_INTERNAL_3ec342f3_25_fused_lamb_cuda_kernel_cu_a66d8c3e4cuda3std6ranges3__45__cpo9iter_swapE
	.align		8
        /*00a0*/ 	.dword	_ZN56_INTERNAL_3ec342f3_25_fused_lamb_cuda_kernel_cu_a66d8c3e4cuda3std6ranges3__45__cpo4nextE
	.align		8
        /*00a8*/ 	.dword	_ZN56_INTERNAL_3ec342f3_25_fused_lamb_cuda_kernel_cu_a66d8c3e4cuda3std6ranges3__45__cpo4prevE
	.align		8
        /*00b0*/ 	.dword	_ZN56_INTERNAL_3ec342f3_25_fused_lamb_cuda_kernel_cu_a66d8c3e4cuda3std6ranges3__45__cpo4dataE
	.align		8
        /*00b8*/ 	.dword	_ZN56_INTERNAL_3ec342f3_25_fused_lamb_cuda_kernel_cu_a66d8c3e4cuda3std6ranges3__45__cpo5cdataE
	.align		8
        /*00c0*/ 	.dword	_ZN56_INTERNAL_3ec342f3_25_fused_lamb_cuda_kernel_cu_a66d8c3e4cuda3std6ranges3__45__cpo4sizeE
	.align		8
        /*00c8*/ 	.dword	_ZN56_INTERNAL_3ec342f3_25_fused_lamb_cuda_kernel_cu_a66d8c3e4cuda3std6ranges3__45__cpo5ssizeE
	.align		8
        /*00d0*/ 	.dword	_ZN56_INTERNAL_3ec342f3_25_fused_lamb_cuda_kernel_cu_a66d8c3e4cuda3std6ranges3__45__cpo8distanceE
	.align		8
        /*00d8*/ 	.dword	_ZN56_INTERNAL_3ec342f3_25_fused_lamb_cuda_kernel_cu_a66d8c3e6thrust23THRUST_300001_SM_800_NS6system6detail10sequential3seqE


//--------------------- .nv.constant2._Z25multi_tensor_apply_kernelI18TensorListMetadataILi2EE17LAMBStage2FunctorIN3c104HalfEEJPfS6_ffEEvlPViT_T0_DpT1_ --------------------------
	.section	.nv.constant2._Z25multi_tensor_apply_kernelI18TensorListMetadataILi2EE17LAMBStage2FunctorIN3c104HalfEEJPfS6_ffEEvlPViT_T0_DpT1_,"a",@progbits
	.sectionflags	@""
	.align	4
.nv.constant2._Z25multi_tensor_apply_kernelI18TensorListMetadataILi2EE17LAMBStage2FunctorIN3c104HalfEEJPfS6_ffEEvlPViT_T0_DpT1_:
        /*0000*/ 	.byte	0x10, 0x00, 0x00, 0x00, 0x00, 0x00, 0x00, 0x00


//--------------------- .nv.constant0._Z25multi_tensor_apply_kernelI18TensorListMetadataILi2EE17LAMBStage2FunctorIN3c104HalfEEJPfS6_ffEEvlPViT_T0_DpT1_ --------------------------
	.section	.nv.constant0._Z25multi_tensor_apply_kernelI18TensorListMetadataILi2EE17LAMBStage2FunctorIN3c104HalfEEJPfS6_ffEEvlPViT_T0_DpT1_,"a",@progbits
	.sectionflags	@""
	.align	4
.nv.constant0._Z25multi_tensor_apply_kernelI18TensorListMetadataILi2EE17LAMBStage2FunctorIN3c104HalfEEJPfS6_ffEEvlPViT_T0_DpT1_:
	.zero		3544


//--------------------- .nv.constant2._Z25multi_tensor_apply_kernelI18TensorListMetadataILi2EE17LAMBStage2FunctorIfEJPfS4_ffEEvlPViT_T0_DpT1_ --------------------------
	.section	.nv.constant2._Z25multi_tensor_apply_kernelI18TensorListMetadataILi2EE17LAMBStage2FunctorIfEJPfS4_ffEEvlPViT_T0_DpT1_,"a",@progbits
	.sectionflags	@""
	.align	4
.nv.constant2._Z25multi_tensor_apply_kernelI18TensorListMetadataILi2EE17LAMBStage2FunctorIfEJPfS4_ffEEvlPViT_T0_DpT1_:
        /*0000*/ 	.byte	0x10, 0x00, 0x00, 0x00, 0x00, 0x00, 0x00, 0x00


//--------------------- .nv.constant0._Z25multi_tensor_apply_kernelI18TensorListMetadataILi2EE17LAMBStage2FunctorIfEJPfS4_ffEEvlPViT_T0_DpT1_ --------------------------
	.section	.nv.constant0._Z25multi_tensor_apply_kernelI18TensorListMetadataILi2EE17LAMBStage2FunctorIfEJPfS4_ffEEvlPViT_T0_DpT1_,"a",@progbits
	.sectionflags	@""
	.align	4
.nv.constant0._Z25multi_tensor_apply_kernelI18TensorListMetadataILi2EE17LAMBStage2FunctorIfEJPfS4_ffEEvlPViT_T0_DpT1_:
	.zero		3544


//--------------------- .nv.constant2._Z25multi_tensor_apply_kernelI18TensorListMetadataILi4EE17LAMBStage1FunctorIN3c104HalfEEJffffff10adamMode_tfffEEvlPViT_T0_DpT1_ --------------------------
	.section	.nv.constant2._Z25multi_tensor_apply_kernelI18TensorListMetadataILi4EE17LAMBStage1FunctorIN3c104HalfEEJffffff10adamMode_tfffEEvlPViT_T0_DpT1_,"a",@progbits
	.sectionflags	@""
	.align	4
.nv.constant2._Z25multi_tensor_apply_kernelI18TensorListMetadataILi4EE17LAMBStage1FunctorIN3c104HalfEEJffffff10adamMode_tfffEEvlPViT_T0_DpT1_:
        /*0000*/ 	.byte	0x10, 0x00, 0x00, 0x00, 0x00, 0x00, 0x00, 0x00


//--------------------- .nv.constant0._Z25multi_tensor_apply_kernelI18TensorListMetadataILi4EE17LAMBStage1FunctorIN3c104HalfEEJffffff10adamMode_tfffEEvlPViT_T0_DpT1_ --------------------------
	.section	.nv.constant0._Z25multi_tensor_apply_kernelI18TensorListMetadataILi4EE17LAMBStage1FunctorIN3c104HalfEEJffffff10adamMode_tfffEEvlPViT_T0_DpT1_,"a",@progbits
	.sectionflags	@""
	.align	4
.nv.constant0._Z25multi_tensor_apply_kernelI18TensorListMetadataILi4EE17LAMBStage1FunctorIN3c104HalfEEJffffff10adamMode_tfffEEvlPViT_T0_DpT1_:
	.zero		3460


//--------------------- .nv.constant2._Z25multi_tensor_apply_kernelI18TensorListMetadataILi4EE17LAMBStage1FunctorIfEJffffff10adamMode_tfffEEvlPViT_T0_DpT1_ --------------------------
	.section	.nv.constant2._Z25multi_tensor_apply_kernelI18TensorListMetadataILi4EE17LAMBStage1FunctorIfEJffffff10adamMode_tfffEEvlPViT_T0_DpT1_,"a",@progbits
	.sectionflags	@""
	.align	4
.nv.constant2._Z25multi_tensor_apply_kernelI18TensorListMetadataILi4EE17LAMBStage1FunctorIfEJffffff10adamMode_tfffEEvlPViT_T0_DpT1_:
        /*0000*/ 	.byte	0x10, 0x00, 0x00, 0x00, 0x00, 0x00, 0x00, 0x00


//--------------------- .nv.constant0._Z25multi_tensor_apply_kernelI18TensorListMetadataILi4EE17LAMBStage1FunctorIfEJffffff10adamMode_tfffEEvlPViT_T0_DpT1_ --------------------------
	.section	.nv.constant0._Z25multi_tensor_apply_kernelI18TensorListMetadataILi4EE17LAMBStage1FunctorIfEJffffff10adamMode_tfffEEvlPViT_T0_DpT1_,"a",@progbits
	.sectionflags	@""
	.align	4
.nv.constant0._Z25multi_tensor_apply_kernelI18TensorListMetadataILi4EE17LAMBStage1FunctorIfEJffffff10adamMode_tfffEEvlPViT_T0_DpT1_:
	.zero		3460


//--------------------- .text._Z25multi_tensor_apply_kernelI18TensorListMetadataILi2EE17LAMBStage2FunctorIN3c104HalfEEJPfS6_ffEEvlPViT_T0_DpT1_ --------------------------
	.section	.text._Z25multi_tensor_apply_kernelI18TensorListMetadataILi2EE17LAMBStage2FunctorIN3c104HalfEEJPfS6_ffEEvlPViT_T0_DpT1_,"ax",@progbits
	.sectioninfo	@"SHI_REGISTERS=40"
	.align	128
        .global         _Z25multi_tensor_apply_kernelI18TensorListMetadataILi2EE17LAMBStage2FunctorIN3c104HalfEEJPfS6_ffEEvlPViT_T0_DpT1_
        .type           _Z25multi_tensor_apply_kernelI18TensorListMetadataILi2EE17LAMBStage2FunctorIN3c104HalfEEJPfS6_ffEEvlPViT_T0_DpT1_,@function
        .size           _Z25multi_tensor_apply_kernelI18TensorListMetadataILi2EE17LAMBStage2FunctorIN3c104HalfEEJPfS6_ffEEvlPViT_T0_DpT1_,(.L_x_42 - _Z25multi_tensor_apply_kernelI18TensorListMetadataILi2EE17LAMBStage2FunctorIN3c104HalfEEJPfS6_ffEEvlPViT_T0_DpT1_)
        .other          _Z25multi_tensor_apply_kernelI18TensorListMetadataILi2EE17LAMBStage2FunctorIN3c104HalfEEJPfS6_ffEEvlPViT_T0_DpT1_,@"STO_CUDA_ENTRY STV_DEFAULT"
_Z25multi_tensor_apply_kernelI18TensorListMetadataILi2EE17LAMBStage2FunctorIN3c104HalfEEJPfS6_ffEEvlPViT_T0_DpT1_:
.text._Z25multi_tensor_apply_kernelI18TensorListMetadataILi2EE17LAMBStage2FunctorIN3c104HalfEEJPfS6_ffEEvlPViT_T0_DpT1_:
[----:B------:R-:W-:Y:S02]  /*0000*/  IMAD.MOV.U32 R1, RZ, RZ, c[0x0][0x28] ;  /* 0x00000a00ff017624 */ /* 0x000fe400078e00ff */
[----:B------:R-:W0:Y:S01]  /*0010*/  S2R R3, SR_CTAID.X ;  /* 0x0000000000037919 */ /* 0x000e220000002500 */
[----:B------:R-:W-:Y:S01]  /*0020*/  IMAD.MOV.U32 R7, RZ, RZ, 0x4 ;  /* 0x00000004ff077424 */ /* 0x000fe200078e00ff */
[----:B------:R-:W-:Y:S01]  /*0030*/  FSETP.NEU.FTZ.AND P0, PT, RZ, c[0x0][0xdd4], PT ;  /* 0x00037500ff007a0b */ /* 0x000fe20003f1d000 */
[----:B------:R-:W-:Y:S01]  /*0040*/  IMAD.MOV.U32 R5, RZ, RZ, 0x8 ;  /* 0x00000008ff057424 */ /* 0x000fe200078e00ff */
[----:B------:R-:W-:Y:S01]  /*0050*/  ULDC.64 UR4, c[0x0][0x118] ;  /* 0x0000460000047ab9 */ /* 0x000fe20000000a00 */
[----:B------:R-:W-:Y:S02]  /*0060*/  IMAD.MOV.U32 R4, RZ, RZ, 0x1 ;  /* 0x00000001ff047424 */ /* 0x000fe400078e00ff */
[----:B------:R-:W-:-:S03]  /*0070*/  IMAD.MOV.U32 R22, RZ, RZ, c[0x0][0xdd0] ;  /* 0x00037400ff167624 */ /* 0x000fc600078e00ff */
[----:B------:R-:W-:Y:S01]  /*0080*/  ISETP.LE.AND P1, PT, R4, c[0x0][0x160], PT ;  /* 0x0000580004007a0c */ /* 0x000fe20003f23270 */
[----:B0-----:R-:W0:Y:S01]  /*0090*/  LDC.U8 R0, c[0x0][R3+0x770] ;  /* 0x0001dc0003007b82 */ /* 0x001e220000000000 */
[----:B------:R-:W-:-:S07]  /*00a0*/  IMAD R2, R3, R7, c[0x2][0x0] ;  /* 0x0080000003027624 */ /* 0x000fce00078e0207 */
[----:B------:R-:W1:Y:S01]  /*00b0*/  LDC R2, c[0x0][R2+0x8a0] ;  /* 0x0002280002027b82 */ /* 0x000e620000000800 */
[----:B0-----:R-:W-:-:S07]  /*00c0*/  IMAD R8, R0, R5, c[0x2][0x0] ;  /* 0x0080000000087624 */ /* 0x001fce00078e0205 */
[----:B------:R-:W0:Y:S01]  /*00d0*/  LDC R21, c[0x0][R8+0x560] ;  /* 0x0001580008157b82 */ /* 0x000e220000000800 */
[----:B-1----:R-:W-:-:S04]  /*00e0*/  IMAD R20, R2, c[0x0][0x160], RZ ;  /* 0x0000580002147a24 */ /* 0x002fc800078e02ff */
[----:B0-----:R-:W-:-:S05]  /*00f0*/  IMAD.IADD R21, R21, 0x1, -R20 ;  /* 0x0000000115157824 */ /* 0x001fca00078e0a14 */
[----:B------:R-:W-:Y:S01]  /*0100*/  ISETP.LT.OR P1, PT, R21, 0x1, !P1 ;  /* 0x000000011500780c */ /* 0x000fe20004f21670 */
[----:B------:R-:W-:-:S12]  /*0110*/  @!P0 BRA `(.L_x_0) ;  /* 0x000000b000008947 */ /* 0x000fd80003800000 */
[----:B------:R-:W-:-:S05]  /*0120*/  IADD3 R0, R0, c[0x0][0xdb0], RZ ;  /* 0x00036c0000007a10 */ /* 0x000fca0007ffe0ff */
[----:B------:R-:W-:-:S04]  /*0130*/  IMAD.WIDE R4, R0, R7, c[0x0][0xdc8] ;  /* 0x0003720000047625 */ /* 0x000fc800078e0207 */
[----:B------:R-:W-:Y:S02]  /*0140*/  IMAD.WIDE R2, R0, R7, c[0x0][0xdc0] ;  /* 0x0003700000027625 */ /* 0x000fe400078e0207 */
[----:B------:R-:W2:Y:S04]  /*0150*/  LDG.E R4, [R4.64] ;  /* 0x0000000404047981 */ /* 0x000ea8000c1e1900 */
[----:B------:R-:W3:Y:S01]  /*0160*/  LDG.E R2, [R2.64] ;  /* 0x0000000402027981 */ /* 0x000ee2000c1e1900 */
[----:B--2---:R-:W-:Y:S02]  /*0170*/  FSETP.NEU.FTZ.AND P0, PT, R4, RZ, PT ;  /* 0x000000ff0400720b */ /* 0x004fe40003f1d000 */
[----:B---3--:R-:W-:-:S04]  /*0180*/  FSETP.NEU.FTZ.AND P2, PT, R2, RZ, PT ;  /* 0x000000ff0200720b */ /* 0x008fc80003f5d000 */
[----:B------:R-:W-:-:S13]  /*0190*/  PLOP3.LUT P0, PT, P2, P0, PT, 0x2a, 0x0 ;  /* 0x000000000000781c */ /* 0x000fda0001700572 */
[----:B------:R-:W0:Y:S02]  /*01a0*/  @!P0 MUFU.RCP R7, R4 ;  /* 0x0000000400078308 */ /* 0x000e240000001000 */
[----:B0-----:R-:W-:-:S04]  /*01b0*/  @!P0 FMUL.FTZ R0, R2, R7 ;  /* 0x0000000702008220 */ /* 0x001fc80000410000 */
[----:B------:R-:W-:Y:S02]  /*01c0*/  @!P0 FMUL.FTZ R22, R0, c[0x0][0xdd0] ;  /* 0x0003740000168a20 */ /* 0x000fe40000410000 */
.L_x_0:
[----:B------:R-:W-:Y:S05]  /*01d0*/  @P1 EXIT ;  /* 0x000000000000194d */ /* 0x000fea0003800000 */
[----:B------:R0:W1:Y:S01]  /*01e0*/  LDC.64 R6, c[0x0][R8+0x160] ;  /* 0x0000580008067b82 */ /* 0x0000620000000a00 */
[----:B------:R-:W2:Y:S01]  /*01f0*/  S2R R23, SR_TID.X ;  /* 0x0000000000177919 */ /* 0x000ea20000002100 */
[----:B------:R-:W-:Y:S01]  /*0200*/  SHF.R.S32.HI R24, RZ, 0x1f, R20 ;  /* 0x0000001fff187819 */ /* 0x000fe20000011414 */
[----:B------:R-:W-:-:S05]  /*0210*/  IMAD.MOV.U32 R32, RZ, RZ, RZ ;  /* 0x000000ffff207224 */ /* 0x000fca00078e00ff */
[----:B------:R0:W3:Y:S02]  /*0220*/  LDC.64 R4, c[0x0][R8+0x360] ;  /* 0x0000d80008047b82 */ /* 0x0000e40000000a00 */
.L_x_1:
[----:B0-2---:R-:W-:-:S05]  /*0230*/  IMAD.IADD R3, R23, 0x1, R32 ;  /* 0x0000000117037824 */ /* 0x005fca00078e0220 */
[C---:B------:R-:W-:Y:S02]  /*0240*/  ISETP.GE.AND P0, PT, R3.reuse, c[0x0][0x160], PT ;  /* 0x0000580003007a0c */ /* 0x040fe40003f06270 */
[C---:B------:R-:W-:Y:S02]  /*0250*/  IADD3 R11, R3.reuse, c[0x0][0x0], RZ ;  /* 0x00000000030b7a10 */ /* 0x040fe40007ffe0ff */
[----:B------:R-:W-:Y:S02]  /*0260*/  IADD3 R9, P2, R20, R3, RZ ;  /* 0x0000000314097210 */ /* 0x000fe40007f5e0ff */
[----:B------:R-:W-:Y:S02]  /*0270*/  ISETP.LT.AND P0, PT, R3, R21, !P0 ;  /* 0x000000150300720c */ /* 0x000fe40004701270 */
[----:B------:R-:W-:Y:S02]  /*0280*/  ISETP.GE.AND P1, PT, R11, c[0x0][0x160], PT ;  /* 0x000058000b007a0c */ /* 0x000fe40003f26270 */
[----:B------:R-:W-:-:S02]  /*0290*/  LEA.HI.X.SX32 R2, R3, R24, 0x1, P2 ;  /* 0x0000001803027211 */ /* 0x000fc400010f0eff */
[C---:B------:R-:W-:Y:S02]  /*02a0*/  IADD3 R3, R11.reuse, c[0x0][0x0], RZ ;  /* 0x000000000b037a10 */ /* 0x040fe40007ffe0ff */
[----:B------:R-:W-:Y:S02]  /*02b0*/  IADD3 R13, P3, R20, R11, RZ ;  /* 0x0000000b140d7210 */ /* 0x000fe40007f7e0ff */
[----:B------:R-:W-:Y:S02]  /*02c0*/  ISETP.LT.AND P1, PT, R11, R21, !P1 ;  /* 0x000000150b00720c */ /* 0x000fe40004f21270 */
[C---:B------:R-:W-:Y:S01]  /*02d0*/  SHF.L.U64.HI R2, R9.reuse, 0x1, R2 ;  /* 0x0000000109027819 */ /* 0x040fe20000010202 */
[----:B------:R-:W-:Y:S01]  /*02e0*/  IMAD.SHL.U32 R9, R9, 0x2, RZ ;  /* 0x0000000209097824 */ /* 0x000fe200078e00ff */
[----:B------:R-:W-:Y:S02]  /*02f0*/  ISETP.GE.AND P2, PT, R3, c[0x0][0x160], PT ;  /* 0x0000580003007a0c */ /* 0x000fe40003f46270 */
[----:B------:R-:W-:-:S02]  /*0300*/  LEA.HI.X.SX32 R0, R11, R24, 0x1, P3 ;  /* 0x000000180b007211 */ /* 0x000fc400018f0eff */
[----:B------:R-:W-:Y:S02]  /*0310*/  IADD3 R37, P3, R20, R3, RZ ;  /* 0x0000000314257210 */ /* 0x000fe40007f7e0ff */
[----:B------:R-:W-:Y:S02]  /*0320*/  ISETP.LT.AND P2, PT, R3, R21, !P2 ;  /* 0x000000150300720c */ /* 0x000fe40005741270 */
[C---:B------:R-:W-:Y:S01]  /*0330*/  SHF.L.U64.HI R0, R13.reuse, 0x1, R0 ;  /* 0x000000010d007819 */ /* 0x040fe20000010200 */
[----:B------:R-:W-:Y:S01]  /*0340*/  IMAD.SHL.U32 R13, R13, 0x2, RZ ;  /* 0x000000020d0d7824 */ /* 0x000fe200078e00ff */
[C---:B-1----:R-:W-:Y:S02]  /*0350*/  @P0 IADD3 R34, P4, R6.reuse, R9, RZ ;  /* 0x0000000906220210 */ /* 0x042fe40007f9e0ff */
[C---:B------:R-:W-:Y:S02]  /*0360*/  LEA.HI.X.SX32 R10, R3.reuse, R24, 0x1, P3 ;  /* 0x00000018030a7211 */ /* 0x040fe400018f0eff */
[----:B------:R-:W-:Y:S01]  /*0370*/  IADD3 R11, R3, c[0x0][0x0], RZ ;  /* 0x00000000030b7a10 */ /* 0x000fe20007ffe0ff */
[----:B------:R-:W-:Y:S01]  /*0380*/  @P0 IMAD.X R35, R7, 0x1, R2, P4 ;  /* 0x0000000107230824 */ /* 0x000fe200020e0602 */
[----:B------:R-:W-:-:S02]  /*0390*/  @P1 IADD3 R18, P4, R6, R13, RZ ;  /* 0x0000000d06121210 */ /* 0x000fc40007f9e0ff */
[C---:B------:R-:W-:Y:S01]  /*03a0*/  SHF.L.U64.HI R3, R37.reuse, 0x1, R10 ;  /* 0x0000000125037819 */ /* 0x040fe2000001020a */
[----:B------:R-:W-:Y:S01]  /*03b0*/  IMAD.SHL.U32 R37, R37, 0x2, RZ ;  /* 0x0000000225257824 */ /* 0x000fe200078e00ff */
[----:B0-----:R-:W-:Y:S01]  /*03c0*/  IADD3 R8, P5, R20, R11, RZ ;  /* 0x0000000b14087210 */ /* 0x001fe20007fbe0ff */
[----:B------:R-:W-:Y:S01]  /*03d0*/  @P1 IMAD.X R19, R7, 0x1, R0, P4 ;  /* 0x0000000107131824 */ /* 0x000fe200020e0600 */
[----:B------:R0:W2:Y:S01]  /*03e0*/  @P0 LDG.E.U16 R34, [R34.64] ;  /* 0x0000000422220981 */ /* 0x0000a2000c1e1500 */
[C---:B------:R-:W-:Y:S02]  /*03f0*/  ISETP.GE.AND P3, PT, R11.reuse, c[0x0][0x160], PT ;  /* 0x000058000b007a0c */ /* 0x040fe40003f66270 */
[----:B------:R-:W-:Y:S01]  /*0400*/  @P2 IADD3 R14, P4, R6, R37, RZ ;  /* 0x00000025060e2210 */ /* 0x000fe20007f9e0ff */
[----:B------:R1:W4:Y:S01]  /*0410*/  @P1 LDG.E.U16 R18, [R18.64] ;  /* 0x0000000412121981 */ /* 0x000322000c1e1500 */
[C---:B------:R-:W-:Y:S02]  /*0420*/  LEA.HI.X.SX32 R17, R11.reuse, R24, 0x1, P5 ;  /* 0x000000180b117211 */ /* 0x040fe400028f0eff */
[----:B------:R-:W-:Y:S01]  /*0430*/  ISETP.LT.AND P3, PT, R11, R21, !P3 ;  /* 0x000000150b00720c */ /* 0x000fe20005f61270 */
[----:B------:R-:W-:Y:S01]  /*0440*/  @P2 IMAD.X R15, R7, 0x1, R3, P4 ;  /* 0x00000001070f2824 */ /* 0x000fe200020e0603 */
[C---:B------:R-:W-:Y:S01]  /*0450*/  SHF.L.U64.HI R17, R8.reuse, 0x1, R17 ;  /* 0x0000000108117819 */ /* 0x040fe20000010211 */
[----:B0-----:R-:W-:Y:S01]  /*0460*/  IMAD.SHL.U32 R35, R8, 0x2, RZ ;  /* 0x0000000208237824 */ /* 0x001fe200078e00ff */
[----:B---3--:R-:W-:-:S02]  /*0470*/  IADD3 R8, P4, R4, R9, RZ ;  /* 0x0000000904087210 */ /* 0x008fc40007f9e0ff */
[C---:B------:R-:W-:Y:S01]  /*0480*/  IADD3 R12, P5, R4.reuse, R13, RZ ;  /* 0x0000000d040c7210 */ /* 0x040fe20007fbe0ff */
[----:B------:R0:W3:Y:S02]  /*0490*/  @P2 LDG.E.U16 R14, [R14.64] ;  /* 0x000000040e0e2981 */ /* 0x0000e4000c1e1500 */
[----:B------:R-:W-:Y:S01]  /*04a0*/  IMAD.X R9, R5, 0x1, R2, P4 ;  /* 0x0000000105097824 */ /* 0x000fe200020e0602 */
[----:B------:R-:W-:-:S05]  /*04b0*/  IADD3 R2, P4, R4, R37, RZ ;  /* 0x0000002504027210 */ /* 0x000fca0007f9e0ff */
[C---:B------:R-:W-:Y:S02]  /*04c0*/  IMAD.X R3, R5.reuse, 0x1, R3, P4 ;  /* 0x0000000105037824 */ /* 0x040fe400020e0603 */
[----:B------:R-:W-:Y:S01]  /*04d0*/  IMAD.X R13, R5, 0x1, R0, P5 ;  /* 0x00000001050d7824 */ /* 0x000fe200028e0600 */
[-C--:B------:R-:W-:Y:S01]  /*04e0*/  @P3 IADD3 R10, P6, R6, R35.reuse, RZ ;  /* 0x00000023060a3210 */ /* 0x080fe20007fde0ff */
[----:B------:R-:W5:Y:S04]  /*04f0*/  @P0 LDG.E.U16 R0, [R8.64] ;  /* 0x0000000408000981 */ /* 0x000f68000c1e1500 */
[----:B0-----:R-:W5:Y:S01]  /*0500*/  @P2 LDG.E.U16 R15, [R2.64] ;  /* 0x00000004020f2981 */ /* 0x001f62000c1e1500 */
[----:B------:R-:W-:-:S03]  /*0510*/  IADD3 R16, P5, R4, R35, RZ ;  /* 0x0000002304107210 */ /* 0x000fc60007fbe0ff */
[----:B-1----:R-:W5:Y:S01]  /*0520*/  @P1 LDG.E.U16 R19, [R12.64] ;  /* 0x000000040c131981 */ /* 0x002f62000c1e1500 */
[--C-:B------:R-:W-:Y:S02]  /*0530*/  @P3 IMAD.X R11, R7, 0x1, R17.reuse, P6 ;  /* 0x00000001070b3824 */ /* 0x100fe400030e0611 */
[----:B------:R-:W-:-:S03]  /*0540*/  IMAD.X R17, R5, 0x1, R17, P5 ;  /* 0x0000000105117824 */ /* 0x000fc600028e0611 */
[----:B------:R0:W5:Y:S04]  /*0550*/  @P3 LDG.E.U16 R10, [R10.64] ;  /* 0x000000040a0a3981 */ /* 0x000168000c1e1500 */
[----:B------:R-:W5:Y:S01]  /*0560*/  @P3 LDG.E.U16 R35, [R16.64] ;  /* 0x0000000410233981 */ /* 0x000f62000c1e1500 */
[----:B--2---:R-:W-:Y:S02]  /*0570*/  @P0 HADD2.F32 R25, -RZ, R34.H0_H0 ;  /* 0x20000022ff190230 */ /* 0x004fe40000004100 */
[----:B----4-:R-:W-:Y:S02]  /*0580*/  @P1 HADD2.F32 R27, -RZ, R18.H0_H0 ;  /* 0x20000012ff1b1230 */ /* 0x010fe40000004100 */
[----:B---3--:R-:W-:Y:S02]  /*0590*/  @P2 HADD2.F32 R29, -RZ, R14.H0_H0 ;  /* 0x2000000eff1d2230 */ /* 0x008fe40000004100 */
[----:B-----5:R-:W-:-:S02]  /*05a0*/  @P2 HADD2.F32 R28, -RZ, R15.H0_H0 ;  /* 0x2000000fff1c2230 */ /* 0x020fc40000004100 */
[----:B------:R-:W-:-:S03]  /*05b0*/  @P0 HADD2.F32 R33, -RZ, R0.H0_H0 ;  /* 0x20000000ff210230 */ /* 0x000fc60000004100 */
[-C--:B------:R-:W-:Y:S01]  /*05c0*/  FFMA.FTZ R28, R29, -R22.reuse, R28 ;  /* 0x800000161d1c7223 */ /* 0x080fe2000001001c */
[----:B------:R-:W-:Y:S01]  /*05d0*/  @P1 HADD2.F32 R26, -RZ, R19.H0_H0 ;  /* 0x20000013ff1a1230 */ /* 0x000fe20000004100 */
[----:B------:R-:W-:-:S03]  /*05e0*/  FFMA.FTZ R33, R25, -R22, R33 ;  /* 0x8000001619217223 */ /* 0x000fc60000010021 */
[----:B0-----:R-:W-:Y:S01]  /*05f0*/  @P2 F2FP.PACK_AB R11, RZ, R28 ;  /* 0x0000001cff0b223e */ /* 0x001fe200000000ff */
[----:B------:R-:W-:-:S03]  /*0600*/  FFMA.FTZ R26, R27, -R22, R26 ;  /* 0x800000161b1a7223 */ /* 0x000fc6000001001a */
[----:B------:R-:W-:Y:S01]  /*0610*/  PRMT R15, R11, 0x7610, R15 ;  /* 0x000076100b0f7816 */ /* 0x000fe2000000000f */
[----:B------:R-:W-:Y:S01]  /*0620*/  IMAD.MOV.U32 R11, RZ, RZ, 0x4 ;  /* 0x00000004ff0b7424 */ /* 0x000fe200078e00ff */
[----:B------:R-:W-:Y:S01]  /*0630*/  @P3 HADD2.F32 R31, -RZ, R10.H0_H0 ;  /* 0x2000000aff1f3230 */ /* 0x000fe20000004100 */
[----:B------:R-:W-:Y:S02]  /*0640*/  @P0 F2FP.PACK_AB R0, RZ, R33 ;  /* 0x00000021ff00023e */ /* 0x000fe400000000ff */
[----:B------:R-:W-:Y:S01]  /*0650*/  @P1 F2FP.PACK_AB R10, RZ, R26 ;  /* 0x0000001aff0a123e */ /* 0x000fe200000000ff */
[----:B------:R-:W-:Y:S01]  /*0660*/  IMAD R32, R11, c[0x0][0x0], R32 ;  /* 0x000000000b207a24 */ /* 0x000fe200078e0220 */
[----:B------:R-:W-:Y:S01]  /*0670*/  @P3 HADD2.F32 R30, -RZ, R35.H0_H0 ;  /* 0x20000023ff1e3230 */ /* 0x000fe20000004100 */
[----:B------:R0:W-:Y:S03]  /*0680*/  @P0 STG.E.U16 [R8.64], R0 ;  /* 0x0000000008000986 */ /* 0x0001e6000c101504 */
[C---:B------:R-:W-:Y:S01]  /*0690*/  ISETP.GE.AND P0, PT, R32.reuse, c[0x0][0x160], PT ;  /* 0x0000580020007a0c */ /* 0x040fe20003f06270 */
[----:B------:R0:W-:Y:S01]  /*06a0*/  @P1 STG.E.U16 [R12.64], R10 ;  /* 0x0000000a0c001986 */ /* 0x0001e2000c101504 */
[----:B------:R-:W-:Y:S01]  /*06b0*/  ISETP.LT.AND P1, PT, R32, R21, PT ;  /* 0x000000152000720c */ /* 0x000fe20003f21270 */
[----:B------:R-:W-:-:S05]  /*06c0*/  FFMA.FTZ R30, R31, -R22, R30 ;  /* 0x800000161f1e7223 */ /* 0x000fca000001001e */
[----:B------:R-:W-:Y:S01]  /*06d0*/  @P3 F2FP.PACK_AB R14, RZ, R30 ;  /* 0x0000001eff0e323e */ /* 0x000fe200000000ff */
[----:B------:R0:W-:Y:S04]  /*06e0*/  @P2 STG.E.U16 [R2.64], R15 ;  /* 0x0000000f02002986 */ /* 0x0001e8000c101504 */
[----:B------:R0:W-:Y:S02]  /*06f0*/  @P3 STG.E.U16 [R16.64], R14 ;  /* 0x0000000e10003986 */ /* 0x0001e4000c101504 */
[----:B------:R-:W-:Y:S05]  /*0700*/  @!P0 BRA P1, `(.L_x_1) ;  /* 0xfffffb2000008947 */ /* 0x000fea000083ffff */
[----:B------:R-:W-:Y:S05]  /*0710*/  EXIT ;  /* 0x000000000000794d */ /* 0x000fea0003800000 */
.L_x_2:
[----:B------:R-:W-:-:S00]  /*0720*/  BRA `(.L_x_2) ;  /* 0xfffffff000007947 */ /* 0x000fc0000383ffff */
[----:B------:R-:W-:-:S00]  /*0730*/  NOP ;  /* 0x0000000000007918 */ /* 0x000fc00000000000 */
        /* <DEDUP_REMOVED lines=12> */
.L_x_42:


//--------------------- .text._Z25multi_tensor_apply_kernelI18TensorListMetadataILi2EE17LAMBStage2FunctorIfEJPfS4_ffEEvlPViT_T0_DpT1_ --------------------------
	.section	.text._Z25multi_tensor_apply_kernelI18TensorListMetadataILi2EE17LAMBStage2FunctorIfEJPfS4_ffEEvlPViT_T0_DpT1_,"ax",@progbits
	.sectioninfo	@"SHI_REGISTERS=34"
	.align	128
        .global         _Z25multi_tensor_apply_kernelI18TensorListMetadataILi2EE17LAMBStage2FunctorIfEJPfS4_ffEEvlPViT_T0_DpT1_
        .type           _Z25multi_tensor_apply_kernelI18TensorListMetadataILi2EE17LAMBStage2FunctorIfEJPfS4_ffEEvlPViT_T0_DpT1_,@function
        .size           _Z25multi_tensor_apply_kernelI18TensorListMetadataILi2EE17LAMBStage2FunctorIfEJPfS4_ffEEvlPViT_T0_DpT1_,(.L_x_43 - _Z25multi_tensor_apply_kernelI18TensorListMetadataILi2EE17LAMBStage2FunctorIfEJPfS4_ffEEvlPViT_T0_DpT1_)
        .other          _Z25multi_tensor_apply_kernelI18TensorListMetadataILi2EE17LAMBStage2FunctorIfEJPfS4_ffEEvlPViT_T0_DpT1_,@"STO_CUDA_ENTRY STV_DEFAULT"
_Z25multi_tensor_apply_kernelI18TensorListMetadataILi2EE17LAMBStage2FunctorIfEJPfS4_ffEEvlPViT_T0_DpT1_:
.text._Z25multi_tensor_apply_kernelI18TensorListMetadataILi2EE17LAMBStage2FunctorIfEJPfS4_ffEEvlPViT_T0_DpT1_:
[----:B------:R-:W-:Y:S02]  /*0000*/  IMAD.MOV.U32 R1, RZ, RZ, c[0x0][0x28] ;  /* 0x00000a00ff017624 */ /* 0x000fe400078e00ff */
[----:B------:R-:W0:Y:S01]  /*0010*/  S2R R6, SR_CTAID.X ;  /* 0x0000000000067919 */ /* 0x000e220000002500 */
[----:B------:R-:W-:Y:S01]  /*0020*/  IMAD.MOV.U32 R9, RZ, RZ, 0x4 ;  /* 0x00000004ff097424 */ /* 0x000fe200078e00ff */
[----:B------:R-:W-:Y:S01]  /*0030*/  FSETP.NEU.FTZ.AND P0, PT, RZ, c[0x0][0xdd4], PT ;  /* 0x00037500ff007a0b */ /* 0x000fe20003f1d000 */
[----:B------:R-:W-:Y:S01]  /*0040*/  IMAD.MOV.U32 R3, RZ, RZ, 0x8 ;  /* 0x00000008ff037424 */ /* 0x000fe200078e00ff */
[----:B------:R-:W-:Y:S01]  /*0050*/  ULDC.64 UR4, c[0x0][0x118] ;  /* 0x0000460000047ab9 */ /* 0x000fe20000000a00 */
[----:B------:R-:W-:-:S05]  /*0060*/  IMAD.MOV.U32 R2, RZ, RZ, 0x1 ;  /* 0x00000001ff027424 */ /* 0x000fca00078e00ff */
[----:B------:R-:W-:Y:S01]  /*0070*/  ISETP.LE.AND P1, PT, R2, c[0x0][0x160], PT ;  /* 0x0000580002007a0c */ /* 0x000fe20003f23270 */
[----:B0-----:R-:W0:Y:S01]  /*0080*/  LDC.U8 R4, c[0x0][R6+0x770] ;  /* 0x0001dc0006047b82 */ /* 0x001e220000000000 */
[----:B------:R-:W-:-:S07]  /*0090*/  IMAD R5, R6, R9, c[0x2][0x0] ;  /* 0x0080000006057624 */ /* 0x000fce00078e0209 */
[----:B------:R-:W1:Y:S01]  /*00a0*/  LDC R0, c[0x0][R5+0x8a0] ;  /* 0x0002280005007b82 */ /* 0x000e620000000800 */
[----:B0-----:R-:W-:-:S07]  /*00b0*/  IMAD R8, R4, R3, c[0x2][0x0] ;  /* 0x0080000004087624 */ /* 0x001fce00078e0203 */
[----:B------:R-:W0:Y:S01]  /*00c0*/  LDC R3, c[0x0][R8+0x560] ;  /* 0x0001580008037b82 */ /* 0x000e220000000800 */
[----:B-1----:R-:W-:-:S04]  /*00d0*/  IMAD R0, R0, c[0x0][0x160], RZ ;  /* 0x0000580000007a24 */ /* 0x002fc800078e02ff */
[----:B0-----:R-:W-:Y:S02]  /*00e0*/  IMAD.IADD R2, R3, 0x1, -R0 ;  /* 0x0000000103027824 */ /* 0x001fe400078e0a00 */
[----:B------:R-:W-:-:S03]  /*00f0*/  IMAD.MOV.U32 R3, RZ, RZ, c[0x0][0xdd0] ;  /* 0x00037400ff037624 */ /* 0x000fc600078e00ff */
        /* <DEDUP_REMOVED lines=13> */
.L_x_3:
[----:B------:R-:W-:Y:S05]  /*01d0*/  @P1 EXIT ;  /* 0x000000000000194d */ /* 0x000fea0003800000 */
[----:B------:R0:W1:Y:S01]  /*01e0*/  LDC.64 R18, c[0x0][R8+0x160] ;  /* 0x0000580008127b82 */ /* 0x0000620000000a00 */
[----:B------:R-:W2:Y:S01]  /*01f0*/  S2R R4, SR_TID.X ;  /* 0x0000000000047919 */ /* 0x000ea20000002100 */
[----:B------:R-:W-:Y:S01]  /*0200*/  SHF.R.S32.HI R5, RZ, 0x1f, R0 ;  /* 0x0000001fff057819 */ /* 0x000fe20000011400 */
[----:B------:R-:W-:-:S05]  /*0210*/  IMAD.MOV.U32 R13, RZ, RZ, RZ ;  /* 0x000000ffff0d7224 */ /* 0x000fca00078e00ff */
[----:B------:R0:W3:Y:S02]  /*0220*/  LDC.64 R16, c[0x0][R8+0x360] ;  /* 0x0000d80008107b82 */ /* 0x0000e40000000a00 */
.L_x_4:
[----:B--2---:R-:W-:-:S05]  /*0230*/  IMAD.IADD R15, R4, 0x1, R13 ;  /* 0x00000001040f7824 */ /* 0x004fca00078e020d */
[C---:B------:R-:W-:Y:S02]  /*0240*/  ISETP.GE.AND P0, PT, R15.reuse, c[0x0][0x160], PT ;  /* 0x000058000f007a0c */ /* 0x040fe40003f06270 */
[----:B------:R-:W-:Y:S02]  /*0250*/  IADD3 R6, P1, R0, R15, RZ ;  /* 0x0000000f00067210 */ /* 0x000fe40007f3e0ff */
[C---:B------:R-:W-:Y:S02]  /*0260*/  ISETP.LT.AND P0, PT, R15.reuse, R2, !P0 ;  /* 0x000000020f00720c */ /* 0x040fe40004701270 */
[C---:B------:R-:W-:Y:S01]  /*0270*/  LEA.HI.X.SX32 R11, R15.reuse, R5, 0x1, P1 ;  /* 0x000000050f0b7211 */ /* 0x040fe200008f0eff */
[C---:B------:R-:W-:Y:S01]  /*0280*/  IMAD.SHL.U32 R26, R6.reuse, 0x4, RZ ;  /* 0x00000004061a7824 */ /* 0x040fe200078e00ff */
[----:B------:R-:W-:Y:S02]  /*0290*/  IADD3 R15, R15, c[0x0][0x0], RZ ;  /* 0x000000000f0f7a10 */ /* 0x000fe40007ffe0ff */
[----:B------:R-:W-:-:S02]  /*02a0*/  SHF.L.U64.HI R6, R6, 0x2, R11 ;  /* 0x0000000206067819 */ /* 0x000fc4000001020b */
[----:B------:R-:W-:-:S04]  /*02b0*/  ISETP.GE.AND P1, PT, R15, c[0x0][0x160], PT ;  /* 0x000058000f007a0c */ /* 0x000fc80003f26270 */
[----:B------:R-:W-:Y:S02]  /*02c0*/  ISETP.LT.AND P1, PT, R15, R2, !P1 ;  /* 0x000000020f00720c */ /* 0x000fe40004f21270 */
[----:B01----:R-:W-:-:S05]  /*02d0*/  @P0 IADD3 R28, P2, R18, R26, RZ ;  /* 0x0000001a121c0210 */ /* 0x003fca0007f5e0ff */
[----:B------:R-:W-:Y:S01]  /*02e0*/  @P0 IMAD.X R29, R19, 0x1, R6, P2 ;  /* 0x00000001131d0824 */ /* 0x000fe200010e0606 */
[----:B------:R-:W-:Y:S02]  /*02f0*/  IADD3 R23, P2, R0, R15, RZ ;  /* 0x0000000f00177210 */ /* 0x000fe40007f5e0ff */
[C---:B------:R-:W-:Y:S02]  /*0300*/  IADD3 R11, R15.reuse, c[0x0][0x0], RZ ;  /* 0x000000000f0b7a10 */ /* 0x040fe40007ffe0ff */
[----:B------:R-:W-:Y:S01]  /*0310*/  LEA.HI.X.SX32 R20, R15, R5, 0x1, P2 ;  /* 0x000000050f147211 */ /* 0x000fe200010f0eff */
[----:B------:R-:W-:Y:S01]  /*0320*/  IMAD.SHL.U32 R22, R23, 0x4, RZ ;  /* 0x0000000417167824 */ /* 0x000fe200078e00ff */
[----:B------:R-:W-:Y:S01]  /*0330*/  ISETP.GE.AND P2, PT, R11, c[0x0][0x160], PT ;  /* 0x000058000b007a0c */ /* 0x000fe20003f46270 */
[----:B0-----:R0:W2:Y:S01]  /*0340*/  @P0 LDG.E R8, [R28.64] ;  /* 0x000000041c080981 */ /* 0x0010a2000c1e1900 */
[----:B------:R-:W-:Y:S02]  /*0350*/  SHF.L.U64.HI R23, R23, 0x2, R20 ;  /* 0x0000000217177819 */ /* 0x000fe40000010214 */
[----:B------:R-:W-:-:S02]  /*0360*/  @P1 IADD3 R20, P3, R18, R22, RZ ;  /* 0x0000001612141210 */ /* 0x000fc40007f7e0ff */
[----:B------:R-:W-:-:S03]  /*0370*/  ISETP.LT.AND P2, PT, R11, R2, !P2 ;  /* 0x000000020b00720c */ /* 0x000fc60005741270 */
[----:B------:R-:W-:Y:S01]  /*0380*/  @P1 IMAD.X R21, R19, 0x1, R23, P3 ;  /* 0x0000000113151824 */ /* 0x000fe200018e0617 */
[----:B------:R-:W-:-:S04]  /*0390*/  IADD3 R15, P3, R0, R11, RZ ;  /* 0x0000000b000f7210 */ /* 0x000fc80007f7e0ff */
[----:B0-----:R-:W-:Y:S01]  /*03a0*/  LEA.HI.X.SX32 R28, R11, R5, 0x1, P3 ;  /* 0x000000050b1c7211 */ /* 0x001fe200018f0eff */
[C---:B------:R-:W-:Y:S01]  /*03b0*/  IMAD.SHL.U32 R24, R15.reuse, 0x4, RZ ;  /* 0x000000040f187824 */ /* 0x040fe200078e00ff */
[----:B------:R0:W4:Y:S02]  /*03c0*/  @P1 LDG.E R10, [R20.64] ;  /* 0x00000004140a1981 */ /* 0x000124000c1e1900 */
[----:B------:R-:W-:Y:S02]  /*03d0*/  SHF.L.U64.HI R15, R15, 0x2, R28 ;  /* 0x000000020f0f7819 */ /* 0x000fe4000001021c */
[----:B------:R-:W-:Y:S02]  /*03e0*/  @P2 IADD3 R28, P3, R18, R24, RZ ;  /* 0x00000018121c2210 */ /* 0x000fe40007f7e0ff */
[----:B------:R-:W-:-:S03]  /*03f0*/  IADD3 R11, R11, c[0x0][0x0], RZ ;  /* 0x000000000b0b7a10 */ /* 0x000fc60007ffe0ff */
[----:B------:R-:W-:Y:S01]  /*0400*/  @P2 IMAD.X R29, R19, 0x1, R15, P3 ;  /* 0x00000001131d2824 */ /* 0x000fe200018e060f */
[C---:B------:R-:W-:Y:S02]  /*0410*/  ISETP.GE.AND P3, PT, R11.reuse, c[0x0][0x160], PT ;  /* 0x000058000b007a0c */ /* 0x040fe40003f66270 */
[----:B0-----:R-:W-:Y:S02]  /*0420*/  IADD3 R20, P4, R0, R11, RZ ;  /* 0x0000000b00147210 */ /* 0x001fe40007f9e0ff */
[C---:B------:R-:W-:Y:S01]  /*0430*/  ISETP.LT.AND P3, PT, R11.reuse, R2, !P3 ;  /* 0x000000020b00720c */ /* 0x040fe20005f61270 */
[----:B------:R0:W5:Y:S01]  /*0440*/  @P2 LDG.E R12, [R28.64] ;  /* 0x000000041c0c2981 */ /* 0x000162000c1e1900 */
[----:B------:R-:W-:-:S04]  /*0450*/  LEA.HI.X.SX32 R11, R11, R5, 0x1, P4 ;  /* 0x000000050b0b7211 */ /* 0x000fc800020f0eff */
[C---:B0-----:R-:W-:Y:S01]  /*0460*/  SHF.L.U64.HI R29, R20.reuse, 0x2, R11 ;  /* 0x00000002141d7819 */ /* 0x041fe2000001020b */
[----:B------:R-:W-:-:S06]  /*0470*/  IMAD.SHL.U32 R11, R20, 0x4, RZ ;  /* 0x00000004140b7824 */ /* 0x000fcc00078e00ff */
[----:B------:R-:W-:-:S05]  /*0480*/  @P3 IADD3 R20, P4, R18, R11, RZ ;  /* 0x0000000b12143210 */ /* 0x000fca0007f9e0ff */
[----:B------:R-:W-:Y:S01]  /*0490*/  @P3 IMAD.X R21, R19, 0x1, R29, P4 ;  /* 0x0000000113153824 */ /* 0x000fe200020e061d */
[----:B---3--:R-:W-:-:S04]  /*04a0*/  IADD3 R22, P5, R16, R22, RZ ;  /* 0x0000001610167210 */ /* 0x008fc80007fbe0ff */
[----:B------:R0:W3:Y:S01]  /*04b0*/  @P3 LDG.E R14, [R20.64] ;  /* 0x00000004140e3981 */ /* 0x0000e2000c1e1900 */
[----:B------:R-:W-:Y:S01]  /*04c0*/  IMAD.X R23, R17, 0x1, R23, P5 ;  /* 0x0000000111177824 */ /* 0x000fe200028e0617 */
[----:B------:R-:W-:-:S04]  /*04d0*/  IADD3 R28, P5, R16, R11, RZ ;  /* 0x0000000b101c7210 */ /* 0x000fc80007fbe0ff */
[----:B------:R-:W4:Y:S01]  /*04e0*/  @P1 LDG.E R25, [R22.64] ;  /* 0x0000000416191981 */ /* 0x000f22000c1e1900 */
[----:B0-----:R-:W-:-:S05]  /*04f0*/  IADD3 R20, P4, R16, R26, RZ ;  /* 0x0000001a10147210 */ /* 0x001fca0007f9e0ff */
[----:B------:R-:W-:Y:S01]  /*0500*/  IMAD.X R21, R17, 0x1, R6, P4 ;  /* 0x0000000111157824 */ /* 0x000fe200020e0606 */
[----:B------:R-:W-:-:S04]  /*0510*/  IADD3 R30, P4, R16, R24, RZ ;  /* 0x00000018101e7210 */ /* 0x000fc80007f9e0ff */
[----:B------:R-:W2:Y:S01]  /*0520*/  @P0 LDG.E R27, [R20.64] ;  /* 0x00000004141b0981 */ /* 0x000ea2000c1e1900 */
[C---:B------:R-:W-:Y:S02]  /*0530*/  IMAD.X R31, R17.reuse, 0x1, R15, P4 ;  /* 0x00000001111f7824 */ /* 0x040fe400020e060f */
[----:B------:R-:W-:-:S03]  /*0540*/  IMAD.X R29, R17, 0x1, R29, P5 ;  /* 0x00000001111d7824 */ /* 0x000fc600028e061d */
[----:B------:R-:W5:Y:S04]  /*0550*/  @P2 LDG.E R7, [R30.64] ;  /* 0x000000041e072981 */ /* 0x000f68000c1e1900 */
[----:B------:R-:W3:Y:S01]  /*0560*/  @P3 LDG.E R9, [R28.64] ;  /* 0x000000041c093981 */ /* 0x000ee2000c1e1900 */
[----:B------:R-:W-:-:S04]  /*0570*/  IMAD.MOV.U32 R6, RZ, RZ, 0x4 ;  /* 0x00000004ff067424 */ /* 0x000fc800078e00ff */
[----:B------:R-:W-:Y:S02]  /*0580*/  IMAD R13, R6, c[0x0][0x0], R13 ;  /* 0x00000000060d7a24 */ /* 0x000fe400078e020d */
[-C--:B----4-:R-:W-:Y:S02]  /*0590*/  FFMA.FTZ R25, R10, -R3.reuse, R25 ;  /* 0x800000030a197223 */ /* 0x090fe40000010019 */
[----:B--2---:R-:W-:-:S05]  /*05a0*/  FFMA.FTZ R27, R8, -R3, R27 ;  /* 0x80000003081b7223 */ /* 0x004fca000001001b */
[----:B------:R0:W-:Y:S01]  /*05b0*/  @P0 STG.E [R20.64], R27 ;  /* 0x0000001b14000986 */ /* 0x0001e2000c101904 */
[----:B------:R-:W-:-:S03]  /*05c0*/  ISETP.GE.AND P0, PT, R13, c[0x0][0x160], PT ;  /* 0x000058000d007a0c */ /* 0x000fc60003f06270 */
[----:B------:R0:W-:Y:S01]  /*05d0*/  @P1 STG.E [R22.64], R25 ;  /* 0x0000001916001986 */ /* 0x0001e2000c101904 */
[----:B------:R-:W-:Y:S01]  /*05e0*/  ISETP.LT.AND P1, PT, R13, R2, PT ;  /* 0x000000020d00720c */ /* 0x000fe20003f21270 */
[-C--:B-----5:R-:W-:Y:S02]  /*05f0*/  FFMA.FTZ R7, R12, -R3.reuse, R7 ;  /* 0x800000030c077223 */ /* 0x0a0fe40000010007 */
[----:B---3--:R-:W-:-:S03]  /*0600*/  FFMA.FTZ R9, R14, -R3, R9 ;  /* 0x800000030e097223 */ /* 0x008fc60000010009 */
[----:B------:R0:W-:Y:S04]  /*0610*/  @P2 STG.E [R30.64], R7 ;  /* 0x000000071e002986 */ /* 0x0001e8000c101904 */
[----:B------:R0:W-:Y:S03]  /*0620*/  @P3 STG.E [R28.64], R9 ;  /* 0x000000091c003986 */ /* 0x0001e6000c101904 */
[----:B------:R-:W-:Y:S05]  /*0630*/  @!P0 BRA P1, `(.L_x_4) ;  /* 0xfffffbf000008947 */ /* 0x000fea000083ffff */
[----:B------:R-:W-:Y:S05]  /*0640*/  EXIT ;  /* 0x000000000000794d */ /* 0x000fea0003800000 */
.L_x_5:
        /* <DEDUP_REMOVED lines=11> */
.L_x_43:


//--------------------- .text._Z25multi_tensor_apply_kernelI18TensorListMetadataILi4EE17LAMBStage1FunctorIN3c104HalfEEJffffff10adamMode_tfffEEvlPViT_T0_DpT1_ --------------------------
	.section	.text._Z25multi_tensor_apply_kernelI18TensorListMetadataILi4EE17LAMBStage1FunctorIN3c104HalfEEJffffff10adamMode_tfffEEvlPViT_T0_DpT1_,"ax",@progbits
	.sectioninfo	@"SHI_REGISTERS=32"
	.align	128
        .global         _Z25multi_tensor_apply_kernelI18TensorListMetadataILi4EE17LAMBStage1FunctorIN3c104HalfEEJffffff10adamMode_tfffEEvlPViT_T0_DpT1_
        .type           _Z25multi_tensor_apply_kernelI18TensorListMetadataILi4EE17LAMBStage1FunctorIN3c104HalfEEJffffff10adamMode_tfffEEvlPViT_T0_DpT1_,@function
        .size           _Z25multi_tensor_apply_kernelI18TensorListMetadataILi4EE17LAMBStage1FunctorIN3c104HalfEEJffffff10adamMode_tfffEEvlPViT_T0_DpT1_,(.L_x_44 - _Z25multi_tensor_apply_kernelI18TensorListMetadataILi4EE17LAMBStage1FunctorIN3c104HalfEEJffffff10adamMode_tfffEEvlPViT_T0_DpT1_)
        .other          _Z25multi_tensor_apply_kernelI18TensorListMetadataILi4EE17LAMBStage1FunctorIN3c104HalfEEJffffff10adamMode_tfffEEvlPViT_T0_DpT1_,@"STO_CUDA_ENTRY STV_DEFAULT"
_Z25multi_tensor_apply_kernelI18TensorListMetadataILi4EE17LAMBStage1FunctorIN3c104HalfEEJffffff10adamMode_tfffEEvlPViT_T0_DpT1_:
.text._Z25multi_tensor_apply_kernelI18TensorListMetadataILi4EE17LAMBStage1FunctorIN3c104HalfEEJffffff10adamMode_tfffEEvlPViT_T0_DpT1_:
[----:B------:R-:W-:Y:S02]  /*0000*/  IMAD.MOV.U32 R1, RZ, RZ, c[0x0][0x28] ;  /* 0x00000a00ff017624 */ /* 0x000fe400078e00ff */
[----:B------:R-:W0:Y:S01]  /*0010*/  S2UR UR5, SR_CTAID.X ;  /* 0x00000000000579c3 */ /* 0x000e220000002500 */
[----:B------:R-:W-:Y:S01]  /*0020*/  UMOV UR4, 0x4 ;  /* 0x0000000400047882 */ /* 0x000fe20000000000 */
[----:B------:R-:W-:Y:S01]  /*0030*/  IMAD.MOV.U32 R0, RZ, RZ, c[0x0][0xd7c] ;  /* 0x00035f00ff007624 */ /* 0x000fe200078e00ff */
[----:B------:R-:W-:Y:S02]  /*0040*/  ULDC UR7, c[0x2][0x0] ;  /* 0x0080000000077ab9 */ /* 0x000fe40000000800 */
[----:B------:R-:W-:Y:S02]  /*0050*/  UMOV UR6, 0x8 ;  /* 0x0000000800067882 */ /* 0x000fe40000000000 */
[----:B------:R-:W-:Y:S01]  /*0060*/  ULDC UR8, c[0x0][0x160] ;  /* 0x0000580000087ab9 */ /* 0x000fe20000000800 */
[----:B------:R-:W-:-:S13]  /*0070*/  FSETP.GT.FTZ.AND P0, PT, R0, c[0x0][0xd80], PT ;  /* 0x0003600000007a0b */ /* 0x000fda0003f14000 */
[----:B------:R-:W1:Y:S01]  /*0080*/  @P0 MUFU.RCP R0, c[0x0][0xd80] ;  /* 0x0003600000000b08 */ /* 0x000e620000001000 */
[----:B0-----:R-:W-:-:S03]  /*0090*/  UIMAD UR4, UR5, UR4, UR7 ;  /* 0x00000004050472a4 */ /* 0x001fc6000f8e0207 */
[----:B------:R-:W-:Y:S02]  /*00a0*/  ULDC.U8 UR5, c[0x0][UR5+0x710] ;  /* 0x0001c40005057abb */ /* 0x000fe40008000000 */
[----:B------:R-:W-:-:S03]  /*00b0*/  UIMAD UR5, UR5, UR6, UR7 ;  /* 0x00000006050572a4 */ /* 0x000fc6000f8e0207 */
[----:B------:R-:W-:Y:S02]  /*00c0*/  UMOV UR6, 0x1 ;  /* 0x0000000100067882 */ /* 0x000fe40000000000 */
[----:B------:R-:W-:Y:S02]  /*00d0*/  UISETP.LE.AND UP0, UPT, UR6, UR8, UPT ;  /* 0x000000080600728c */ /* 0x000fe4000bf03270 */
[----:B------:R-:W-:Y:S02]  /*00e0*/  ULDC UR4, c[0x0][UR4+0x840] ;  /* 0x0002100004047abb */ /* 0x000fe40008000800 */
[----:B------:R-:W-:-:S03]  /*00f0*/  UIMAD UR8, UR4, UR8, URZ ;  /* 0x00000008040872a4 */ /* 0x000fc6000f8e023f */
[----:B------:R-:W-:Y:S02]  /*0100*/  ULDC UR4, c[0x0][UR5+0x5e0] ;  /* 0x0001780005047abb */ /* 0x000fe40008000800 */
[----:B------:R-:W-:-:S04]  /*0110*/  UIADD3 UR9, UR4, -UR8, URZ ;  /* 0x8000000804097290 */ /* 0x000fc8000fffe03f */
[----:B------:R-:W-:-:S06]  /*0120*/  UISETP.LT.OR UP0, UPT, UR9, 0x1, !UP0 ;  /* 0x000000010900788c */ /* 0x000fcc000c701670 */
[----:B------:R-:W-:-:S13]  /*0130*/  PLOP3.LUT P1, PT, PT, PT, UP0, 0x80, 0x0 ;  /* 0x000000000000781c */ /* 0x000fda0003f2f008 */
[----:B------:R-:W-:Y:S05]  /*0140*/  @P1 EXIT ;  /* 0x000000000000194d */ /* 0x000fea0003800000 */
[----:B-1----:R-:W0:Y:S01]  /*0150*/  S2R R21, SR_TID.X ;  /* 0x0000000000157919 */ /* 0x002e220000002100 */
[----:B------:R-:W-:Y:S01]  /*0160*/  IMAD.MOV.U32 R11, RZ, RZ, c[0x0][0xd60] ;  /* 0x00035800ff0b7624 */ /* 0x000fe200078e00ff */
[----:B------:R-:W-:Y:S01]  /*0170*/  FSETP.NEU.FTZ.AND P4, PT, RZ, c[0x0][0xd78], PT ;  /* 0x00035e00ff007a0b */ /* 0x000fe20003f9d000 */
[----:B------:R-:W-:Y:S01]  /*0180*/  IMAD.MOV.U32 R20, RZ, RZ, 0x3f800000 ;  /* 0x3f800000ff147424 */ /* 0x000fe200078e00ff */
[----:B------:R-:W-:Y:S01]  /*0190*/  ULDC.64 UR10, c[0x0][UR5+0x160] ;  /* 0x00005800050a7abb */ /* 0x000fe20008000a00 */
[----:B------:R-:W-:Y:S01]  /*01a0*/  @P0 FMUL.FTZ R20, R0, c[0x0][0xd7c] ;  /* 0x00035f0000140a20 */ /* 0x000fe20000410000 */
[----:B------:R-:W-:Y:S01]  /*01b0*/  USHF.R.S32.HI UR18, URZ, 0x1f, UR8 ;  /* 0x0000001f3f127899 */ /* 0x000fe20008011408 */
[----:B------:R-:W-:Y:S01]  /*01c0*/  FADD.FTZ R11, -R11, 1 ;  /* 0x3f8000000b0b7421 */ /* 0x000fe20000010100 */
[----:B------:R-:W-:Y:S02]  /*01d0*/  ULDC.64 UR12, c[0x0][UR5+0x280] ;  /* 0x0000a000050c7abb */ /* 0x000fe40008000a00 */
[----:B------:R-:W-:-:S02]  /*01e0*/  ULDC.64 UR14, c[0x0][UR5+0x3a0] ;  /* 0x0000e800050e7abb */ /* 0x000fc40008000a00 */
[----:B------:R-:W-:Y:S02]  /*01f0*/  ULDC.64 UR6, c[0x0][UR5+0x4c0] ;  /* 0x0001300005067abb */ /* 0x000fe40008000a00 */
[----:B------:R-:W-:Y:S02]  /*0200*/  UMOV UR4, URZ ;  /* 0x0000003f00047c82 */ /* 0x000fe40008000000 */
[----:B------:R-:W-:Y:S02]  /*0210*/  ULDC.64 UR16, c[0x0][0x118] ;  /* 0x0000460000107ab9 */ /* 0x000fe40000000a00 */
.L_x_25:
[----:B0-----:R-:W-:Y:S01]  /*0220*/  IADD3 R10, R21, UR4, RZ ;  /* 0x00000004150a7c10 */ /* 0x001fe2000fffe0ff */
[----:B------:R-:W-:Y:S01]  /*0230*/  BSSY B0, `(.L_x_6) ;  /* 0x00000c8000007945 */ /* 0x000fe20003800000 */
[----:B------:R-:W-:Y:S02]  /*0240*/  IMAD.MOV.U32 R9, RZ, RZ, RZ ;  /* 0x000000ffff097224 */ /* 0x000fe400078e00ff */
[----:B------:R-:W-:-:S04]  /*0250*/  ISETP.GE.AND P0, PT, R10, c[0x0][0x160], PT ;  /* 0x000058000a007a0c */ /* 0x000fc80003f06270 */
[----:B------:R-:W-:Y:S01]  /*0260*/  ISETP.LT.AND P0, PT, R10, UR9, !P0 ;  /* 0x000000090a007c0c */ /* 0x000fe2000c701270 */
[----:B------:R-:W-:Y:S10]  /*0270*/  @!P4 BRA `(.L_x_7) ;  /* 0x000006e00000c947 */ /* 0x000ff40003800000 */
[----:B------:R-:W-:Y:S01]  /*0280*/  IADD3 R8, R10, c[0x0][0x0], RZ ;  /* 0x000000000a087a10 */ /* 0x000fe20007ffe0ff */
[----:B------:R-:W-:Y:S01]  /*0290*/  BSSY B1, `(.L_x_8) ;  /* 0x0000023000017945 */ /* 0x000fe20003800000 */
[----:B------:R-:W-:Y:S01]  /*02a0*/  CS2R R6, SRZ ;  /* 0x0000000000067805 */ /* 0x000fe2000001ff00 */
[----:B------:R-:W-:Y:S01]  /*02b0*/  CS2R R4, SRZ ;  /* 0x0000000000047805 */ /* 0x000fe2000001ff00 */
[C---:B------:R-:W-:Y:S01]  /*02c0*/  IADD3 R26, R8.reuse, c[0x0][0x0], RZ ;  /* 0x00000000081a7a10 */ /* 0x040fe20007ffe0ff */
[----:B------:R-:W-:Y:S01]  /*02d0*/  CS2R R2, SRZ ;  /* 0x0000000000027805 */ /* 0x000fe2000001ff00 */
[----:B------:R-:W-:Y:S01]  /*02e0*/  ISETP.GE.AND P1, PT, R8, c[0x0][0x160], PT ;  /* 0x0000580008007a0c */ /* 0x000fe20003f26270 */
[----:B------:R-:W-:Y:S01]  /*02f0*/  IMAD.MOV.U32 R23, RZ, RZ, RZ ;  /* 0x000000ffff177224 */ /* 0x000fe200078e00ff */
[C---:B------:R-:W-:Y:S01]  /*0300*/  IADD3 R28, R26.reuse, c[0x0][0x0], RZ ;  /* 0x000000001a1c7a10 */ /* 0x040fe20007ffe0ff */
[----:B------:R-:W-:Y:S01]  /*0310*/  IMAD.MOV.U32 R0, RZ, RZ, RZ ;  /* 0x000000ffff007224 */ /* 0x000fe200078e00ff */
[----:B------:R-:W-:-:S02]  /*0320*/  ISETP.GE.AND P2, PT, R26, c[0x0][0x160], PT ;  /* 0x000058001a007a0c */ /* 0x000fc40003f46270 */
[----:B------:R-:W-:Y:S02]  /*0330*/  ISETP.GE.AND P3, PT, R28, c[0x0][0x160], PT ;  /* 0x000058001c007a0c */ /* 0x000fe40003f66270 */
[----:B------:R-:W-:Y:S02]  /*0340*/  ISETP.GE.OR P1, PT, R8, UR9, P1 ;  /* 0x0000000908007c0c */ /* 0x000fe40008f26670 */
[----:B------:R-:W-:Y:S02]  /*0350*/  ISETP.GE.OR P2, PT, R26, UR9, P2 ;  /* 0x000000091a007c0c */ /* 0x000fe40009746670 */
[----:B------:R-:W-:Y:S01]  /*0360*/  ISETP.GE.OR P3, PT, R28, UR9, P3 ;  /* 0x000000091c007c0c */ /* 0x000fe20009f66670 */
[----:B------:R-:W-:Y:S07]  /*0370*/  @!P0 BRA `(.L_x_9) ;  /* 0x0000014000008947 */ /* 0x000fee0003800000 */
[----:B------:R-:W-:-:S04]  /*0380*/  IADD3 R0, P5, R10, UR8, RZ ;  /* 0x000000080a007c10 */ /* 0x000fc8000ffbe0ff */
[----:B------:R-:W-:Y:S01]  /*0390*/  LEA.HI.X.SX32 R5, R10, UR18, 0x1, P5 ;  /* 0x000000120a057c11 */ /* 0x000fe2000a8f0eff */
[----:B------:R-:W-:-:S03]  /*03a0*/  IMAD.SHL.U32 R14, R0, 0x2, RZ ;  /* 0x00000002000e7824 */ /* 0x000fc600078e00ff */
[----:B------:R-:W-:Y:S02]  /*03b0*/  SHF.L.U64.HI R0, R0, 0x1, R5 ;  /* 0x0000000100007819 */ /* 0x000fe40000010205 */
[C---:B------:R-:W-:Y:S02]  /*03c0*/  IADD3 R18, P6, R14.reuse, UR10, RZ ;  /* 0x0000000a0e127c10 */ /* 0x040fe4000ffde0ff */
[----:B------:R-:W-:Y:S02]  /*03d0*/  IADD3 R16, P5, R14, UR12, RZ ;  /* 0x0000000c0e107c10 */ /* 0x000fe4000ffbe0ff */
[----:B------:R-:W-:Y:S02]  /*03e0*/  IADD3.X R19, R0, UR11, RZ, P6, !PT ;  /* 0x0000000b00137c10 */ /* 0x000fe4000b7fe4ff */
[----:B------:R-:W-:Y:S02]  /*03f0*/  IADD3 R12, P6, R14, UR14, RZ ;  /* 0x0000000e0e0c7c10 */ /* 0x000fe4000ffde0ff */
[----:B------:R-:W-:Y:S01]  /*0400*/  IADD3.X R17, R0, UR13, RZ, P5, !PT ;  /* 0x0000000d00117c10 */ /* 0x000fe2000affe4ff */
[----:B------:R-:W2:Y:S01]  /*0410*/  LDG.E.U16 R18, [R18.64] ;  /* 0x0000001012127981 */ /* 0x000ea2000c1e1500 */
[----:B------:R-:W-:-:S02]  /*0420*/  IADD3 R14, P5, R14, UR6, RZ ;  /* 0x000000060e0e7c10 */ /* 0x000fc4000ffbe0ff */
[C---:B------:R-:W-:Y:S01]  /*0430*/  IADD3.X R13, R0.reuse, UR15, RZ, P6, !PT ;  /* 0x0000000f000d7c10 */ /* 0x040fe2000b7fe4ff */
[----:B------:R-:W3:Y:S01]  /*0440*/  LDG.E.U16 R16, [R16.64] ;  /* 0x0000001010107981 */ /* 0x000ee2000c1e1500 */
[----:B------:R-:W-:-:S03]  /*0450*/  IADD3.X R15, R0, UR7, RZ, P5, !PT ;  /* 0x00000007000f7c10 */ /* 0x000fc6000affe4ff */
[----:B------:R-:W4:Y:S04]  /*0460*/  LDG.E.U16 R12, [R12.64] ;  /* 0x000000100c0c7981 */ /* 0x000f28000c1e1500 */
[----:B------:R-:W5:Y:S01]  /*0470*/  LDG.E.U16 R14, [R14.64] ;  /* 0x000000100e0e7981 */ /* 0x000f62000c1e1500 */
[----:B--2---:R-:W-:Y:S02]  /*0480*/  HADD2.F32 R7, -RZ, R18.H0_H0 ;  /* 0x20000012ff077230 */ /* 0x004fe40000004100 */
[----:B---3--:R-:W-:Y:S02]  /*0490*/  HADD2.F32 R6, -RZ, R16.H0_H0 ;  /* 0x20000010ff067230 */ /* 0x008fe40000004100 */
[----:B----4-:R-:W-:Y:S02]  /*04a0*/  HADD2.F32 R5, -RZ, R12.H0_H0 ;  /* 0x2000000cff057230 */ /* 0x010fe40000004100 */
[----:B-----5:R-:W-:-:S02]  /*04b0*/  HADD2.F32 R0, -RZ, R14.H0_H0 ;  /* 0x2000000eff007230 */ /* 0x020fc40000004100 */
.L_x_9:
[----:B------:R-:W-:Y:S05]  /*04c0*/  BSYNC B1 ;  /* 0x0000000000017941 */ /* 0x000fea0003800000 */
.L_x_8:
[----:B------:R-:W-:Y:S01]  /*04d0*/  BSSY B1, `(.L_x_10) ;  /* 0x0000016000017945 */ /* 0x000fe20003800000 */
[----:B------:R-:W-:Y:S05]  /*04e0*/  @P1 BRA `(.L_x_11) ;  /* 0x0000014000001947 */ /* 0x000fea0003800000 */
[----:B------:R-:W-:-:S04]  /*04f0*/  IADD3 R2, P1, R8, UR8, RZ ;  /* 0x0000000808027c10 */ /* 0x000fc8000ff3e0ff */
[----:B------:R-:W-:Y:S01]  /*0500*/  LEA.HI.X.SX32 R3, R8, UR18, 0x1, P1 ;  /* 0x0000001208037c11 */ /* 0x000fe200088f0eff */
[----:B------:R-:W-:-:S03]  /*0510*/  IMAD.SHL.U32 R16, R2, 0x2, RZ ;  /* 0x0000000202107824 */ /* 0x000fc600078e00ff */
[----:B------:R-:W-:Y:S02]  /*0520*/  SHF.L.U64.HI R2, R2, 0x1, R3 ;  /* 0x0000000102027819 */ /* 0x000fe40000010203 */
[C---:B------:R-:W-:Y:S02]  /*0530*/  IADD3 R18, P6, R16.reuse, UR10, RZ ;  /* 0x0000000a10127c10 */ /* 0x040fe4000ffde0ff */
[C---:B------:R-:W-:Y:S02]  /*0540*/  IADD3 R12, P5, R16.reuse, UR12, RZ ;  /* 0x0000000c100c7c10 */ /* 0x040fe4000ffbe0ff */
[----:B------:R-:W-:Y:S02]  /*0550*/  IADD3 R14, P1, R16, UR14, RZ ;  /* 0x0000000e100e7c10 */ /* 0x000fe4000ff3e0ff */
[----:B------:R-:W-:Y:S02]  /*0560*/  IADD3.X R19, R2, UR11, RZ, P6, !PT ;  /* 0x0000000b02137c10 */ /* 0x000fe4000b7fe4ff */
[----:B------:R-:W-:-:S02]  /*0570*/  IADD3 R16, P6, R16, UR6, RZ ;  /* 0x0000000610107c10 */ /* 0x000fc4000ffde0ff */
[C---:B------:R-:W-:Y:S01]  /*0580*/  IADD3.X R13, R2.reuse, UR13, RZ, P5, !PT ;  /* 0x0000000d020d7c10 */ /* 0x040fe2000affe4ff */
[----:B------:R-:W2:Y:S01]  /*0590*/  LDG.E.U16 R18, [R18.64] ;  /* 0x0000001012127981 */ /* 0x000ea2000c1e1500 */
[C---:B------:R-:W-:Y:S02]  /*05a0*/  IADD3.X R15, R2.reuse, UR15, RZ, P1, !PT ;  /* 0x0000000f020f7c10 */ /* 0x040fe40008ffe4ff */
[----:B------:R-:W-:Y:S01]  /*05b0*/  IADD3.X R17, R2, UR7, RZ, P6, !PT ;  /* 0x0000000702117c10 */ /* 0x000fe2000b7fe4ff */
[----:B------:R-:W3:Y:S04]  /*05c0*/  LDG.E.U16 R12, [R12.64] ;  /* 0x000000100c0c7981 */ /* 0x000ee8000c1e1500 */
[----:B------:R-:W4:Y:S04]  /*05d0*/  LDG.E.U16 R14, [R14.64] ;  /* 0x000000100e0e7981 */ /* 0x000f28000c1e1500 */
[----:B------:R-:W5:Y:S01]  /*05e0*/  LDG.E.U16 R16, [R16.64] ;  /* 0x0000001010107981 */ /* 0x000f62000c1e1500 */
[----:B--2---:R-:W-:-:S02]  /*05f0*/  HADD2.F32 R9, -RZ, R18.H0_H0 ;  /* 0x20000012ff097230 */ /* 0x004fc40000004100 */
[----:B---3--:R-:W-:Y:S02]  /*0600*/  HADD2.F32 R4, -RZ, R12.H0_H0 ;  /* 0x2000000cff047230 */ /* 0x008fe40000004100 */
[----:B----4-:R-:W-:Y:S02]  /*0610*/  HADD2.F32 R3, -RZ, R14.H0_H0 ;  /* 0x2000000eff037230 */ /* 0x010fe40000004100 */
[----:B-----5:R-:W-:Y:S02]  /*0620*/  HADD2.F32 R2, -RZ, R16.H0_H0 ;  /* 0x20000010ff027230 */ /* 0x020fe40000004100 */
.L_x_11:
[----:B------:R-:W-:Y:S05]  /*0630*/  BSYNC B1 ;  /* 0x0000000000017941 */ /* 0x000fea0003800000 */
.L_x_10:
[----:B------:R-:W-:Y:S01]  /*0640*/  BSSY B1, `(.L_x_12) ;  /* 0x0000019000017945 */ /* 0x000fe20003800000 */
[----:B------:R-:W-:Y:S01]  /*0650*/  CS2R R24, SRZ ;  /* 0x0000000000187805 */ /* 0x000fe2000001ff00 */
[----:B------:R-:W-:Y:S02]  /*0660*/  IMAD.MOV.U32 R29, RZ, RZ, RZ ;  /* 0x000000ffff1d7224 */ /* 0x000fe400078e00ff */
[----:B------:R-:W-:Y:S01]  /*0670*/  IMAD.MOV.U32 R22, RZ, RZ, RZ ;  /* 0x000000ffff167224 */ /* 0x000fe200078e00ff */
[----:B------:R-:W-:Y:S05]  /*0680*/  @P2 BRA `(.L_x_13) ;  /* 0x0000014000002947 */ /* 0x000fea0003800000 */
[----:B------:R-:W-:-:S04]  /*0690*/  IADD3 R19, P1, R26, UR8, RZ ;  /* 0x000000081a137c10 */ /* 0x000fc8000ff3e0ff */
[----:B------:R-:W-:Y:S01]  /*06a0*/  LEA.HI.X.SX32 R26, R26, UR18, 0x1, P1 ;  /* 0x000000121a1a7c11 */ /* 0x000fe200088f0eff */
[----:B------:R-:W-:-:S03]  /*06b0*/  IMAD.SHL.U32 R18, R19, 0x2, RZ ;  /* 0x0000000213127824 */ /* 0x000fc600078e00ff */
[----:B------:R-:W-:Y:S02]  /*06c0*/  SHF.L.U64.HI R19, R19, 0x1, R26 ;  /* 0x0000000113137819 */ /* 0x000fe4000001021a */
[C---:B------:R-:W-:Y:S02]  /*06d0*/  IADD3 R12, P1, R18.reuse, UR10, RZ ;  /* 0x0000000a120c7c10 */ /* 0x040fe4000ff3e0ff */
[C---:B------:R-:W-:Y:S02]  /*06e0*/  IADD3 R14, P2, R18.reuse, UR12, RZ ;  /* 0x0000000c120e7c10 */ /* 0x040fe4000ff5e0ff */
[C---:B------:R-:W-:Y:S02]  /*06f0*/  IADD3 R16, P5, R18.reuse, UR14, RZ ;  /* 0x0000000e12107c10 */ /* 0x040fe4000ffbe0ff */
        /* <DEDUP_REMOVED lines=13> */
.L_x_13:
[----:B------:R-:W-:Y:S05]  /*07d0*/  BSYNC B1 ;  /* 0x0000000000017941 */ /* 0x000fea0003800000 */
.L_x_12:
[----:B------:R-:W-:Y:S01]  /*07e0*/  IMAD.MOV.U32 R12, RZ, RZ, RZ ;  /* 0x000000ffff0c7224 */ /* 0x000fe200078e00ff */
[----:B------:R-:W-:Y:S01]  /*07f0*/  CS2R R26, SRZ ;  /* 0x00000000001a7805 */ /* 0x000fe2000001ff00 */
[----:B------:R-:W-:Y:S05]  /*0800*/  @P3 BRA `(.L_x_14) ;  /* 0x000006a000003947 */ /* 0x000fea0003800000 */
[----:B------:R-:W-:-:S04]  /*0810*/  IADD3 R19, P1, R28, UR8, RZ ;  /* 0x000000081c137c10 */ /* 0x000fc8000ff3e0ff */
[----:B------:R-:W-:Y:S01]  /*0820*/  LEA.HI.X.SX32 R28, R28, UR18, 0x1, P1 ;  /* 0x000000121c1c7c11 */ /* 0x000fe200088f0eff */
[----:B------:R-:W-:-:S03]  /*0830*/  IMAD.SHL.U32 R18, R19, 0x2, RZ ;  /* 0x0000000213127824 */ /* 0x000fc600078e00ff */
[----:B------:R-:W-:Y:S02]  /*0840*/  SHF.L.U64.HI R19, R19, 0x1, R28 ;  /* 0x0000000113137819 */ /* 0x000fe4000001021c */
[C---:B------:R-:W-:Y:S02]  /*0850*/  IADD3 R12, P1, R18.reuse, UR10, RZ ;  /* 0x0000000a120c7c10 */ /* 0x040fe4000ff3e0ff */
[C---:B------:R-:W-:Y:S02]  /*0860*/  IADD3 R14, P2, R18.reuse, UR12, RZ ;  /* 0x0000000c120e7c10 */ /* 0x040fe4000ff5e0ff */
[C---:B------:R-:W-:Y:S02]  /*0870*/  IADD3.X R13, R19.reuse, UR11, RZ, P1, !PT ;  /* 0x0000000b130d7c10 */ /* 0x040fe40008ffe4ff */
[C---:B------:R-:W-:Y:S02]  /*0880*/  IADD3 R16, P1, R18.reuse, UR14, RZ ;  /* 0x0000000e12107c10 */ /* 0x040fe4000ff3e0ff */
[----:B------:R-:W-:Y:S01]  /*0890*/  IADD3 R18, P3, R18, UR6, RZ ;  /* 0x0000000612127c10 */ /* 0x000fe2000ff7e0ff */
[----:B------:R-:W2:Y:S01]  /*08a0*/  LDG.E.U16 R12, [R12.64] ;  /* 0x000000100c0c7981 */ /* 0x000ea2000c1e1500 */
[----:B------:R-:W-:-:S02]  /*08b0*/  IADD3.X R15, R19, UR13, RZ, P2, !PT ;  /* 0x0000000d130f7c10 */ /* 0x000fc400097fe4ff */
        /* <DEDUP_REMOVED lines=8> */
[----:B-----5:R-:W-:Y:S01]  /*0940*/  HADD2.F32 R27, -RZ, R18.H0_H0 ;  /* 0x20000012ff1b7230 */ /* 0x020fe20000004100 */
[----:B------:R-:W-:Y:S05]  /*0950*/  BRA `(.L_x_14) ;  /* 0x0000055000007947 */ /* 0x000fea0003800000 */
.L_x_7:
[C---:B------:R-:W-:Y:S02]  /*0960*/  IADD3 R8, R10.reuse, c[0x0][0x0], RZ ;  /* 0x000000000a087a10 */ /* 0x040fe40007ffe0ff */
[----:B------:R-:W-:Y:S02]  /*0970*/  @P0 IADD3 R17, P3, R10, UR8, RZ ;  /* 0x000000080a110c10 */ /* 0x000fe4000ff7e0ff */
[C---:B------:R-:W-:Y:S02]  /*0980*/  ISETP.GE.AND P1, PT, R8.reuse, c[0x0][0x160], PT ;  /* 0x0000580008007a0c */ /* 0x040fe40003f26270 */
[C---:B------:R-:W-:Y:S01]  /*0990*/  IADD3 R2, R8.reuse, c[0x0][0x0], RZ ;  /* 0x0000000008027a10 */ /* 0x040fe20007ffe0ff */
[----:B------:R-:W-:Y:S01]  /*09a0*/  @P0 IMAD.SHL.U32 R16, R17, 0x2, RZ ;  /* 0x0000000211100824 */ /* 0x000fe200078e00ff */
[----:B------:R-:W-:-:S02]  /*09b0*/  ISETP.GE.OR P1, PT, R8, UR9, P1 ;  /* 0x0000000908007c0c */ /* 0x000fc40008f26670 */
[C---:B------:R-:W-:Y:S02]  /*09c0*/  ISETP.GE.AND P2, PT, R2.reuse, c[0x0][0x160], PT ;  /* 0x0000580002007a0c */ /* 0x040fe40003f46270 */
[C---:B------:R-:W-:Y:S02]  /*09d0*/  IADD3 R7, R2.reuse, c[0x0][0x0], RZ ;  /* 0x0000000002077a10 */ /* 0x040fe40007ffe0ff */
[----:B------:R-:W-:Y:S02]  /*09e0*/  ISETP.GE.OR P2, PT, R2, UR9, P2 ;  /* 0x0000000902007c0c */ /* 0x000fe40009746670 */
[----:B------:R-:W-:Y:S02]  /*09f0*/  @P0 LEA.HI.X.SX32 R0, R10, UR18, 0x1, P3 ;  /* 0x000000120a000c11 */ /* 0x000fe400098f0eff */
[----:B------:R-:W-:Y:S02]  /*0a00*/  ISETP.GE.AND P3, PT, R7, c[0x0][0x160], PT ;  /* 0x0000580007007a0c */ /* 0x000fe40003f66270 */
[----:B------:R-:W-:-:S02]  /*0a10*/  @P0 SHF.L.U64.HI R17, R17, 0x1, R0 ;  /* 0x0000000111110819 */ /* 0x000fc40000010200 */
[----:B------:R-:W-:Y:S02]  /*0a20*/  ISETP.GE.OR P3, PT, R7, UR9, P3 ;  /* 0x0000000907007c0c */ /* 0x000fe40009f66670 */
[----:B------:R-:W-:Y:S02]  /*0a30*/  @P0 IADD3 R4, P6, R16, UR10, RZ ;  /* 0x0000000a10040c10 */ /* 0x000fe4000ffde0ff */
[----:B------:R-:W-:Y:S02]  /*0a40*/  @!P1 IADD3 R13, P5, R8, UR8, RZ ;  /* 0x00000008080d9c10 */ /* 0x000fe4000ffbe0ff */
[----:B------:R-:W-:Y:S02]  /*0a50*/  @P0 IADD3.X R5, R17, UR11, RZ, P6, !PT ;  /* 0x0000000b11050c10 */ /* 0x000fe4000b7fe4ff */
[----:B------:R-:W-:Y:S01]  /*0a60*/  @!P2 IADD3 R15, P6, R2, UR8, RZ ;  /* 0x00000008020fac10 */ /* 0x000fe2000ffde0ff */
[----:B------:R-:W-:Y:S01]  /*0a70*/  @!P1 IMAD.SHL.U32 R12, R13, 0x2, RZ ;  /* 0x000000020d0c9824 */ /* 0x000fe200078e00ff */
[----:B------:R-:W-:Y:S01]  /*0a80*/  @!P1 LEA.HI.X.SX32 R0, R8, UR18, 0x1, P5 ;  /* 0x0000001208009c11 */ /* 0x000fe2000a8f0eff */
[----:B------:R0:W2:Y:S02]  /*0a90*/  @P0 LDG.E.U16 R4, [R4.64] ;  /* 0x0000001004040981 */ /* 0x0000a4000c1e1500 */
[----:B------:R-:W-:Y:S01]  /*0aa0*/  @!P2 IMAD.SHL.U32 R14, R15, 0x2, RZ ;  /* 0x000000020f0ea824 */ /* 0x000fe200078e00ff */
[----:B------:R-:W-:-:S02]  /*0ab0*/  @!P1 SHF.L.U64.HI R13, R13, 0x1, R0 ;  /* 0x000000010d0d9819 */ /* 0x000fc40000010200 */
[----:B------:R-:W-:Y:S02]  /*0ac0*/  @!P1 IADD3 R18, P5, R12, UR10, RZ ;  /* 0x0000000a0c129c10 */ /* 0x000fe4000ffbe0ff */
[----:B------:R-:W-:Y:S02]  /*0ad0*/  @!P2 LEA.HI.X.SX32 R0, R2, UR18, 0x1, P6 ;  /* 0x000000120200ac11 */ /* 0x000fe4000b0f0eff */
[----:B------:R-:W-:Y:S02]  /*0ae0*/  @!P3 IADD3 R6, P6, R7, UR8, RZ ;  /* 0x000000080706bc10 */ /* 0x000fe4000ffde0ff */
[----:B------:R-:W-:Y:S02]  /*0af0*/  @!P1 IADD3.X R19, R13, UR11, RZ, P5, !PT ;  /* 0x0000000b0d139c10 */ /* 0x000fe4000affe4ff */
[----:B------:R-:W-:Y:S02]  /*0b00*/  @!P2 SHF.L.U64.HI R15, R15, 0x1, R0 ;  /* 0x000000010f0fa819 */ /* 0x000fe40000010200 */
[----:B------:R-:W-:Y:S01]  /*0b10*/  @!P2 IADD3 R24, P5, R14, UR10, RZ ;  /* 0x0000000a0e18ac10 */ /* 0x000fe2000ffbe0ff */
[----:B------:R1:W3:Y:S01]  /*0b20*/  @!P1 LDG.E.U16 R0, [R18.64] ;  /* 0x0000001012009981 */ /* 0x0002e2000c1e1500 */
[----:B------:R-:W-:-:S02]  /*0b30*/  @!P3 LEA.HI.X.SX32 R7, R7, UR18, 0x1, P6 ;  /* 0x000000120707bc11 */ /* 0x000fc4000b0f0eff */
[C---:B------:R-:W-:Y:S02]  /*0b40*/  @!P2 IADD3.X R25, R15.reuse, UR11, RZ, P5, !PT ;  /* 0x0000000b0f19ac10 */ /* 0x040fe4000affe4ff */
[----:B------:R-:W-:Y:S02]  /*0b50*/  @!P2 IADD3 R2, P5, R14, UR14, RZ ;  /* 0x0000000e0e02ac10 */ /* 0x000fe4000ffbe0ff */
[C---:B------:R-:W-:Y:S01]  /*0b60*/  @!P3 SHF.L.U64.HI R7, R6.reuse, 0x1, R7 ;  /* 0x000000010607b819 */ /* 0x040fe20000010207 */
[----:B------:R-:W-:Y:S01]  /*0b70*/  @!P3 IMAD.SHL.U32 R6, R6, 0x2, RZ ;  /* 0x000000020606b824 */ /* 0x000fe200078e00ff */
[----:B------:R-:W-:Y:S01]  /*0b80*/  @!P2 IADD3 R14, P6, R14, UR6, RZ ;  /* 0x000000060e0eac10 */ /* 0x000fe2000ffde0ff */
[----:B------:R4:W5:Y:S01]  /*0b90*/  @!P2 LDG.E.U16 R24, [R24.64] ;  /* 0x000000101818a981 */ /* 0x000962000c1e1500 */
[C---:B------:R-:W-:Y:S02]  /*0ba0*/  @!P2 IADD3.X R3, R15.reuse, UR15, RZ, P5, !PT ;  /* 0x0000000f0f03ac10 */ /* 0x040fe4000affe4ff */
[----:B------:R-:W-:-:S02]  /*0bb0*/  @!P2 IADD3.X R15, R15, UR7, RZ, P6, !PT ;  /* 0x000000070f0fac10 */ /* 0x000fc4000b7fe4ff */
[C---:B------:R-:W-:Y:S01]  /*0bc0*/  @!P3 IADD3 R26, P6, R6.reuse, UR10, RZ ;  /* 0x0000000a061abc10 */ /* 0x040fe2000ffde0ff */
[----:B------:R4:W5:Y:S01]  /*0bd0*/  @!P2 LDG.E.U16 R2, [R2.64] ;  /* 0x000000100202a981 */ /* 0x000962000c1e1500 */
[C---:B------:R-:W-:Y:S02]  /*0be0*/  @!P3 IADD3 R22, P5, R6.reuse, UR14, RZ ;  /* 0x0000000e0616bc10 */ /* 0x040fe4000ffbe0ff */
[C---:B------:R-:W-:Y:S02]  /*0bf0*/  @!P3 IADD3.X R27, R7.reuse, UR11, RZ, P6, !PT ;  /* 0x0000000b071bbc10 */ /* 0x040fe4000b7fe4ff */
[----:B-1----:R-:W-:Y:S02]  /*0c00*/  @!P3 IADD3 R18, P6, R6, UR6, RZ ;  /* 0x000000060612bc10 */ /* 0x002fe4000ffde0ff */
[----:B------:R-:W-:Y:S01]  /*0c10*/  @!P3 IADD3.X R23, R7, UR15, RZ, P5, !PT ;  /* 0x0000000f0717bc10 */ /* 0x000fe2000affe4ff */
[----:B0-----:R0:W5:Y:S01]  /*0c20*/  @!P3 LDG.E.U16 R5, [R26.64] ;  /* 0x000000101a05b981 */ /* 0x001162000c1e1500 */
[----:B------:R-:W-:-:S02]  /*0c30*/  @!P1 IADD3 R6, P5, R12, UR14, RZ ;  /* 0x0000000e0c069c10 */ /* 0x000fc4000ffbe0ff */
[----:B------:R-:W-:Y:S01]  /*0c40*/  @!P3 IADD3.X R19, R7, UR7, RZ, P6, !PT ;  /* 0x000000070713bc10 */ /* 0x000fe2000b7fe4ff */
[----:B----4-:R1:W4:Y:S01]  /*0c50*/  @!P2 LDG.E.U16 R3, [R14.64] ;  /* 0x000000100e03a981 */ /* 0x010322000c1e1500 */
[----:B------:R-:W-:Y:S02]  /*0c60*/  @!P1 IADD3 R12, P6, R12, UR6, RZ ;  /* 0x000000060c0c9c10 */ /* 0x000fe4000ffde0ff */
[C---:B------:R-:W-:Y:S01]  /*0c70*/  @!P1 IADD3.X R7, R13.reuse, UR15, RZ, P5, !PT ;  /* 0x0000000f0d079c10 */ /* 0x040fe2000affe4ff */
[----:B------:R0:W4:Y:S01]  /*0c80*/  @!P3 LDG.E.U16 R28, [R22.64] ;  /* 0x00000010161cb981 */ /* 0x000122000c1e1500 */
[----:B------:R-:W-:-:S03]  /*0c90*/  @!P1 IADD3.X R13, R13, UR7, RZ, P6, !PT ;  /* 0x000000070d0d9c10 */ /* 0x000fc6000b7fe4ff */
[----:B------:R0:W4:Y:S01]  /*0ca0*/  @!P1 LDG.E.U16 R6, [R6.64] ;  /* 0x0000001006069981 */ /* 0x000122000c1e1500 */
[C---:B-1----:R-:W-:Y:S02]  /*0cb0*/  @P0 IADD3 R14, P5, R16.reuse, UR14, RZ ;  /* 0x0000000e100e0c10 */ /* 0x042fe4000ffbe0ff */
[----:B------:R-:W-:Y:S01]  /*0cc0*/  @P0 IADD3 R16, P6, R16, UR6, RZ ;  /* 0x0000000610100c10 */ /* 0x000fe2000ffde0ff */
[----:B------:R-:W4:Y:S01]  /*0cd0*/  @!P1 LDG.E.U16 R12, [R12.64] ;  /* 0x000000100c0c9981 */ /* 0x000f22000c1e1500 */
[C---:B------:R-:W-:Y:S02]  /*0ce0*/  @P0 IADD3.X R15, R17.reuse, UR15, RZ, P5, !PT ;  /* 0x0000000f110f0c10 */ /* 0x040fe4000affe4ff */
[----:B------:R-:W-:Y:S01]  /*0cf0*/  @P0 IADD3.X R17, R17, UR7, RZ, P6, !PT ;  /* 0x0000000711110c10 */ /* 0x000fe2000b7fe4ff */
[----:B------:R-:W4:Y:S04]  /*0d00*/  @!P3 LDG.E.U16 R18, [R18.64] ;  /* 0x000000101212b981 */ /* 0x000f28000c1e1500 */
[----:B------:R-:W4:Y:S04]  /*0d10*/  @P0 LDG.E.U16 R14, [R14.64] ;  /* 0x000000100e0e0981 */ /* 0x000f28000c1e1500 */
[----:B------:R-:W4:Y:S01]  /*0d20*/  @P0 LDG.E.U16 R16, [R16.64] ;  /* 0x0000001010100981 */ /* 0x000f22000c1e1500 */
[----:B------:R-:W-:Y:S01]  /*0d30*/  IMAD.MOV.U32 R25, RZ, RZ, RZ ;  /* 0x000000ffff197224 */ /* 0x000fe200078e00ff */
[----:B0-----:R-:W-:Y:S01]  /*0d40*/  CS2R R22, SRZ ;  /* 0x0000000000167805 */ /* 0x001fe2000001ff00 */
[----:B------:R-:W-:Y:S01]  /*0d50*/  IMAD.MOV.U32 R7, RZ, RZ, RZ ;  /* 0x000000ffff077224 */ /* 0x000fe200078e00ff */
[----:B------:R-:W-:Y:S01]  /*0d60*/  CS2R R26, SRZ ;  /* 0x00000000001a7805 */ /* 0x000fe2000001ff00 */
[----:B------:R-:W-:Y:S01]  /*0d70*/  IMAD.MOV.U32 R29, RZ, RZ, RZ ;  /* 0x000000ffff1d7224 */ /* 0x000fe200078e00ff */
[----:B--2---:R-:W-:Y:S01]  /*0d80*/  @P0 HADD2.F32 R7, -RZ, R4.H0_H0 ;  /* 0x20000004ff070230 */ /* 0x004fe20000004100 */
[----:B------:R-:W-:Y:S01]  /*0d90*/  IMAD.MOV.U32 R4, RZ, RZ, RZ ;  /* 0x000000ffff047224 */ /* 0x000fe200078e00ff */
[----:B---3--:R-:W-:Y:S01]  /*0da0*/  @!P1 HADD2.F32 R9, -RZ, R0.H0_H0 ;  /* 0x20000000ff099230 */ /* 0x008fe20000004100 */
[----:B------:R-:W-:Y:S01]  /*0db0*/  IMAD.MOV.U32 R0, RZ, RZ, RZ ;  /* 0x000000ffff007224 */ /* 0x000fe200078e00ff */
[----:B-----5:R-:W-:Y:S01]  /*0dc0*/  @!P2 HADD2.F32 R25, -RZ, R24.H0_H0 ;  /* 0x20000018ff19a230 */ /* 0x020fe20000004100 */
[----:B------:R-:W-:Y:S01]  /*0dd0*/  IMAD.MOV.U32 R24, RZ, RZ, RZ ;  /* 0x000000ffff187224 */ /* 0x000fe200078e00ff */
[----:B------:R-:W-:-:S02]  /*0de0*/  @!P2 HADD2.F32 R22, -RZ, R2.H0_H0 ;  /* 0x20000002ff16a230 */ /* 0x000fc40000004100 */
[----:B------:R-:W-:Y:S01]  /*0df0*/  @!P3 HADD2.F32 R23, -RZ, R5.H0_H0 ;  /* 0x20000005ff17b230 */ /* 0x000fe20000004100 */
[----:B------:R-:W-:Y:S01]  /*0e00*/  IMAD.MOV.U32 R5, RZ, RZ, RZ ;  /* 0x000000ffff057224 */ /* 0x000fe200078e00ff */
[----:B----4-:R-:W-:Y:S01]  /*0e10*/  @!P2 HADD2.F32 R24, -RZ, R3.H0_H0 ;  /* 0x20000003ff18a230 */ /* 0x010fe20000004100 */
[----:B------:R-:W-:Y:S01]  /*0e20*/  CS2R R2, SRZ ;  /* 0x0000000000027805 */ /* 0x000fe2000001ff00 */
[----:B------:R-:W-:Y:S02]  /*0e30*/  @!P3 HADD2.F32 R26, -RZ, R28.H0_H0 ;  /* 0x2000001cff1ab230 */ /* 0x000fe40000004100 */
[----:B------:R-:W-:Y:S01]  /*0e40*/  @!P1 HADD2.F32 R3, -RZ, R6.H0_H0 ;  /* 0x20000006ff039230 */ /* 0x000fe20000004100 */
[----:B------:R-:W-:Y:S01]  /*0e50*/  IMAD.MOV.U32 R6, RZ, RZ, RZ ;  /* 0x000000ffff067224 */ /* 0x000fe200078e00ff */
[----:B------:R-:W-:Y:S01]  /*0e60*/  @!P1 HADD2.F32 R2, -RZ, R12.H0_H0 ;  /* 0x2000000cff029230 */ /* 0x000fe20000004100 */
[----:B------:R-:W-:Y:S01]  /*0e70*/  IMAD.MOV.U32 R12, RZ, RZ, RZ ;  /* 0x000000ffff0c7224 */ /* 0x000fe200078e00ff */
[----:B------:R-:W-:-:S02]  /*0e80*/  @!P3 HADD2.F32 R27, -RZ, R18.H0_H0 ;  /* 0x20000012ff1bb230 */ /* 0x000fc40000004100 */
[----:B------:R-:W-:Y:S02]  /*0e90*/  @P0 HADD2.F32 R5, -RZ, R14.H0_H0 ;  /* 0x2000000eff050230 */ /* 0x000fe40000004100 */
[----:B------:R-:W-:Y:S02]  /*0ea0*/  @P0 HADD2.F32 R0, -RZ, R16.H0_H0 ;  /* 0x20000010ff000230 */ /* 0x000fe40000004100 */
.L_x_14:
[----:B------:R-:W-:Y:S05]  /*0eb0*/  BSYNC B0 ;  /* 0x0000000000007941 */ /* 0x000fea0003800000 */
.L_x_6:
[----:B------:R-:W0:Y:S01]  /*0ec0*/  MUFU.RCP R18, R20 ;  /* 0x0000001400127308 */ /* 0x000e220000001000 */
[----:B------:R-:W-:Y:S01]  /*0ed0*/  ISETP.NE.AND P1, PT, RZ, c[0x0][0xd74], PT ;  /* 0x00035d00ff007a0c */ /* 0x000fe20003f25270 */
[----:B0-----:R-:W-:-:S12]  /*0ee0*/  FMUL.FTZ R7, R18, R7 ;  /* 0x0000000712077220 */ /* 0x001fd80000410000 */
[----:B------:R-:W-:Y:S05]  /*0ef0*/  @!P1 BRA `(.L_x_15) ;  /* 0x0000036000009947 */ /* 0x000fea0003800000 */
[----:B------:R-:W0:Y:S01]  /*0f00*/  MUFU.RCP R13, c[0x0][0xd6c] ;  /* 0x00035b00000d7b08 */ /* 0x000e220000001000 */
[----:B------:R-:W-:Y:S02]  /*0f10*/  FMUL.FTZ R15, R0, c[0x0][0xd60] ;  /* 0x00035800000f7a20 */ /* 0x000fe40000410000 */
[C---:B------:R-:W-:Y:S02]  /*0f20*/  FMUL.FTZ R14, R18.reuse, R25 ;  /* 0x00000019120e7220 */ /* 0x040fe40000410000 */
[C---:B------:R-:W-:Y:S02]  /*0f30*/  FMUL.FTZ R0, R11.reuse, R7 ;  /* 0x000000070b007220 */ /* 0x040fe40000410000 */
[----:B------:R-:W-:Y:S02]  /*0f40*/  FMUL.FTZ R16, R18, R9 ;  /* 0x0000000912107220 */ /* 0x000fe40000410000 */
[----:B------:R-:W-:Y:S02]  /*0f50*/  FMUL.FTZ R24, R24, c[0x0][0xd60] ;  /* 0x0003580018187a20 */ /* 0x000fe40000410000 */
[----:B------:R-:W-:-:S02]  /*0f60*/  FMUL.FTZ R17, R11, R14 ;  /* 0x0000000e0b117220 */ /* 0x000fc40000410000 */
[----:B------:R-:W-:Y:S02]  /*0f70*/  FMUL.FTZ R18, R18, R23 ;  /* 0x0000001712127220 */ /* 0x000fe40000410000 */
[----:B------:R-:W-:Y:S02]  /*0f80*/  FFMA.FTZ R0, R7, R0, R15 ;  /* 0x0000000007007223 */ /* 0x000fe4000001000f */
[----:B------:R-:W-:Y:S02]  /*0f90*/  FMUL.FTZ R2, R2, c[0x0][0xd60] ;  /* 0x0003580002027a20 */ /* 0x000fe40000410000 */
[----:B------:R-:W-:Y:S02]  /*0fa0*/  FMUL.FTZ R15, R11, R16 ;  /* 0x000000100b0f7220 */ /* 0x000fe40000410000 */
[----:B------:R-:W-:Y:S02]  /*0fb0*/  FFMA.FTZ R24, R14, R17, R24 ;  /* 0x000000110e187223 */ /* 0x000fe40000010018 */
[----:B------:R-:W-:-:S02]  /*0fc0*/  FMUL.FTZ R27, R27, c[0x0][0xd60] ;  /* 0x000358001b1b7a20 */ /* 0x000fc40000410000 */
[----:B------:R-:W-:Y:S02]  /*0fd0*/  FMUL.FTZ R17, R11, R18 ;  /* 0x000000120b117220 */ /* 0x000fe40000410000 */
[----:B------:R-:W-:Y:S02]  /*0fe0*/  FFMA.FTZ R2, R16, R15, R2 ;  /* 0x0000000f10027223 */ /* 0x000fe40000010002 */
[----:B0-----:R-:W-:Y:S02]  /*0ff0*/  FMUL.FTZ R9, R0, R13 ;  /* 0x0000000d00097220 */ /* 0x001fe40000410000 */
[----:B------:R-:W-:Y:S02]  /*1000*/  FFMA.FTZ R28, R18, R17, R27 ;  /* 0x00000011121c7223 */ /* 0x000fe4000001001b */
[-C--:B------:R-:W-:Y:S02]  /*1010*/  FMUL.FTZ R23, R2, R13.reuse ;  /* 0x0000000d02177220 */ /* 0x080fe40000410000 */
[----:B------:R-:W0:Y:S01]  /*1020*/  MUFU.SQRT R9, R9 ;  /* 0x0000000900097308 */ /* 0x000e220000002000 */
[----:B------:R-:W-:-:S02]  /*1030*/  FMUL.FTZ R19, R28, R13 ;  /* 0x0000000d1c137220 */ /* 0x000fc40000410000 */
[----:B------:R-:W-:Y:S02]  /*1040*/  FMUL.FTZ R25, R24, R13 ;  /* 0x0000000d18197220 */ /* 0x000fe40000410000 */
[----:B------:R-:W-:Y:S02]  /*1050*/  FMUL.FTZ R5, R5, c[0x0][0xd5c] ;  /* 0x0003570005057a20 */ /* 0x000fe40000410000 */
[----:B------:R-:W-:Y:S01]  /*1060*/  FMUL.FTZ R3, R3, c[0x0][0xd5c] ;  /* 0x0003570003037a20 */ /* 0x000fe20000410000 */
[----:B------:R1:W2:Y:S01]  /*1070*/  MUFU.SQRT R15, R23 ;  /* 0x00000017000f7308 */ /* 0x0002a20000002000 */
[----:B------:R-:W-:Y:S02]  /*1080*/  FFMA.FTZ R5, R7, c[0x0][0xd64], R5 ;  /* 0x0003590007057a23 */ /* 0x000fe40000010005 */
[----:B------:R-:W-:-:S05]  /*1090*/  FFMA.FTZ R3, R16, c[0x0][0xd64], R3 ;  /* 0x0003590010037a23 */ /* 0x000fca0000010003 */
[----:B------:R-:W3:Y:S01]  /*10a0*/  MUFU.SQRT R17, R25 ;  /* 0x0000001900117308 */ /* 0x000ee20000002000 */
[----:B0-----:R-:W-:Y:S02]  /*10b0*/  FADD.FTZ R9, R9, c[0x0][0xd70] ;  /* 0x00035c0009097621 */ /* 0x001fe40000010000 */
[----:B-1----:R-:W-:-:S04]  /*10c0*/  FMUL.FTZ R23, R26, c[0x0][0xd5c] ;  /* 0x000357001a177a20 */ /* 0x002fc80000410000 */
[----:B------:R-:W-:Y:S01]  /*10d0*/  FFMA.FTZ R18, R18, c[0x0][0xd64], R23 ;  /* 0x0003590012127a23 */ /* 0x000fe20000010017 */
[----:B------:R-:W0:Y:S01]  /*10e0*/  MUFU.SQRT R19, R19 ;  /* 0x0000001300137308 */ /* 0x000e220000002000 */
[----:B--2---:R-:W-:-:S07]  /*10f0*/  FADD.FTZ R13, R15, c[0x0][0xd70] ;  /* 0x00035c000f0d7621 */ /* 0x004fce0000010000 */
[----:B------:R-:W1:Y:S01]  /*1100*/  MUFU.RCP R15, c[0x0][0xd68] ;  /* 0x00035a00000f7b08 */ /* 0x000e620000001000 */
[----:B---3--:R-:W-:-:S07]  /*1110*/  FADD.FTZ R17, R17, c[0x0][0xd70] ;  /* 0x00035c0011117621 */ /* 0x008fce0000010000 */
[----:B------:R-:W2:Y:S01]  /*1120*/  MUFU.RCP R9, R9 ;  /* 0x0000000900097308 */ /* 0x000ea20000001000 */
[----:B0-----:R-:W-:Y:S02]  /*1130*/  FADD.FTZ R7, R19, c[0x0][0xd70] ;  /* 0x00035c0013077621 */ /* 0x001fe40000010000 */
[----:B------:R-:W-:-:S04]  /*1140*/  FMUL.FTZ R19, R22, c[0x0][0xd5c] ;  /* 0x0003570016137a20 */ /* 0x000fc80000410000 */
[----:B------:R-:W-:Y:S01]  /*1150*/  FFMA.FTZ R14, R14, c[0x0][0xd64], R19 ;  /* 0x000359000e0e7a23 */ /* 0x000fe20000010013 */
[----:B------:R-:W0:Y:S01]  /*1160*/  MUFU.RCP R13, R13 ;  /* 0x0000000d000d7308 */ /* 0x000e220000001000 */
[-C--:B-1----:R-:W-:Y:S02]  /*1170*/  FMUL.FTZ R16, R5, R15.reuse ;  /* 0x0000000f05107220 */ /* 0x082fe40000410000 */
[-C--:B------:R-:W-:Y:S02]  /*1180*/  FMUL.FTZ R22, R14, R15.reuse ;  /* 0x0000000f0e167220 */ /* 0x080fe40000410000 */
[----:B------:R-:W-:-:S03]  /*1190*/  FMUL.FTZ R26, R18, R15 ;  /* 0x0000000f121a7220 */ /* 0x000fc60000410000 */
[----:B------:R-:W1:Y:S01]  /*11a0*/  MUFU.RCP R17, R17 ;  /* 0x0000001100117308 */ /* 0x000e620000001000 */
[----:B--2---:R-:W-:Y:S02]  /*11b0*/  FMUL.FTZ R9, R16, R9 ;  /* 0x0000000910097220 */ /* 0x004fe40000410000 */
[----:B------:R-:W-:Y:S02]  /*11c0*/  FMUL.FTZ R16, R3, R15 ;  /* 0x0000000f03107220 */ /* 0x000fe40000410000 */
[----:B------:R-:W-:-:S03]  /*11d0*/  FFMA.FTZ R6, R6, c[0x0][0xd78], R9 ;  /* 0x00035e0006067a23 */ /* 0x000fc60000010009 */
[----:B------:R-:W2:Y:S01]  /*11e0*/  MUFU.RCP R7, R7 ;  /* 0x0000000700077308 */ /* 0x000ea20000001000 */
[----:B0-----:R-:W-:Y:S02]  /*11f0*/  FMUL.FTZ R13, R16, R13 ;  /* 0x0000000d100d7220 */ /* 0x001fe40000410000 */
[----:B-1----:R-:W-:Y:S02]  /*1200*/  FMUL.FTZ R16, R22, R17 ;  /* 0x0000001116107220 */ /* 0x002fe40000410000 */
[----:B------:R-:W-:Y:S02]  /*1210*/  FFMA.FTZ R22, R4, c[0x0][0xd78], R13 ;  /* 0x00035e0004167a23 */ /* 0x000fe4000001000d */
[----:B------:R-:W-:Y:S02]  /*1220*/  FFMA.FTZ R29, R29, c[0x0][0xd78], R16 ;  /* 0x00035e001d1d7a23 */ /* 0x000fe40000010010 */
[----:B--2---:R-:W-:-:S04]  /*1230*/  FMUL.FTZ R7, R26, R7 ;  /* 0x000000071a077220 */ /* 0x004fc80000410000 */
[----:B------:R-:W-:Y:S01]  /*1240*/  FFMA.FTZ R9, R12, c[0x0][0xd78], R7 ;  /* 0x00035e000c097a23 */ /* 0x000fe20000010007 */
[----:B------:R-:W-:Y:S05]  /*1250*/  BRA `(.L_x_16) ;  /* 0x0000035000007947 */ /* 0x000fea0003800000 */
.L_x_15:
[C---:B------:R-:W-:Y:S02]  /*1260*/  FMUL.FTZ R13, R18.reuse, R9 ;  /* 0x00000009120d7220 */ /* 0x040fe40000410000 */
[----:B------:R-:W-:Y:S02]  /*1270*/  FMUL.FTZ R16, R18, R25 ;  /* 0x0000001912107220 */ /* 0x000fe40000410000 */
[----:B------:R-:W-:Y:S02]  /*1280*/  FFMA.FTZ R14, R4, c[0x0][0xd78], R13 ;  /* 0x00035e00040e7a23 */ /* 0x000fe4000001000d */
[----:B------:R-:W-:Y:S01]  /*1290*/  FMUL.FTZ R23, R18, R23 ;  /* 0x0000001712177220 */ /* 0x000fe20000410000 */
[----:B------:R-:W-:Y:S01]  /*12a0*/  MUFU.RCP R4, c[0x0][0xd68] ;  /* 0x00035a0000047b08 */ /* 0x000fe20000001000 */
[----:B------:R-:W-:Y:S02]  /*12b0*/  FMUL.FTZ R13, R11, R14 ;  /* 0x0000000e0b0d7220 */ /* 0x000fe40000410000 */
[----:B------:R-:W-:-:S02]  /*12c0*/  FFMA.FTZ R6, R6, c[0x0][0xd78], R7 ;  /* 0x00035e0006067a23 */ /* 0x000fc40000010007 */
[----:B------:R-:W-:Y:S02]  /*12d0*/  FMUL.FTZ R13, R14, R13 ;  /* 0x0000000d0e0d7220 */ /* 0x000fe40000410000 */
[----:B------:R-:W-:Y:S01]  /*12e0*/  FFMA.FTZ R16, R29, c[0x0][0xd78], R16 ;  /* 0x00035e001d107a23 */ /* 0x000fe20000010010 */
[----:B------:R-:W0:Y:S01]  /*12f0*/  MUFU.RCP R7, c[0x0][0xd6c] ;  /* 0x00035b0000077b08 */ /* 0x000e220000001000 */
[----:B------:R-:W-:Y:S02]  /*1300*/  FFMA.FTZ R12, R12, c[0x0][0xd78], R23 ;  /* 0x00035e000c0c7a23 */ /* 0x000fe40000010017 */
[C---:B------:R-:W-:Y:S02]  /*1310*/  FMUL.FTZ R9, R11.reuse, R6 ;  /* 0x000000060b097220 */ /* 0x040fe40000410000 */
[----:B------:R-:W-:Y:S02]  /*1320*/  FFMA.FTZ R2, R2, c[0x0][0xd60], R13 ;  /* 0x0003580002027a23 */ /* 0x000fe4000001000d */
[----:B------:R-:W-:-:S02]  /*1330*/  FMUL.FTZ R13, R11, R16 ;  /* 0x000000100b0d7220 */ /* 0x000fc40000410000 */
[----:B------:R-:W-:Y:S02]  /*1340*/  FMUL.FTZ R17, R11, R12 ;  /* 0x0000000c0b117220 */ /* 0x000fe40000410000 */
[----:B------:R-:W-:Y:S02]  /*1350*/  FMUL.FTZ R9, R6, R9 ;  /* 0x0000000906097220 */ /* 0x000fe40000410000 */
[----:B------:R-:W-:Y:S02]  /*1360*/  FMUL.FTZ R13, R16, R13 ;  /* 0x0000000d100d7220 */ /* 0x000fe40000410000 */
[----:B------:R-:W-:Y:S02]  /*1370*/  FMUL.FTZ R28, R12, R17 ;  /* 0x000000110c1c7220 */ /* 0x000fe40000410000 */
[----:B------:R-:W-:Y:S02]  /*1380*/  FFMA.FTZ R0, R0, c[0x0][0xd60], R9 ;  /* 0x0003580000007a23 */ /* 0x000fe40000010009 */
[----:B------:R-:W-:-:S02]  /*1390*/  FFMA.FTZ R24, R24, c[0x0][0xd60], R13 ;  /* 0x0003580018187a23 */ /* 0x000fc4000001000d */
[----:B------:R-:W-:Y:S02]  /*13a0*/  FFMA.FTZ R28, R27, c[0x0][0xd60], R28 ;  /* 0x000358001b1c7a23 */ /* 0x000fe4000001001c */
[-C--:B0-----:R-:W-:Y:S02]  /*13b0*/  FMUL.FTZ R9, R0, R7.reuse ;  /* 0x0000000700097220 */ /* 0x081fe40000410000 */
[-C--:B------:R-:W-:Y:S02]  /*13c0*/  FMUL.FTZ R15, R2, R7.reuse ;  /* 0x00000007020f7220 */ /* 0x080fe40000410000 */
[-C--:B------:R-:W-:Y:S02]  /*13d0*/  FMUL.FTZ R17, R24, R7.reuse ;  /* 0x0000000718117220 */ /* 0x080fe40000410000 */
[----:B------:R-:W-:Y:S01]  /*13e0*/  FMUL.FTZ R18, R28, R7 ;  /* 0x000000071c127220 */ /* 0x000fe20000410000 */
[----:B------:R-:W0:Y:S01]  /*13f0*/  MUFU.SQRT R9, R9 ;  /* 0x0000000900097308 */ /* 0x000e220000002000 */
[----:B------:R-:W-:-:S02]  /*1400*/  FMUL.FTZ R14, R14, c[0x0][0xd64] ;  /* 0x000359000e0e7a20 */ /* 0x000fc40000410000 */
[----:B------:R-:W-:Y:S02]  /*1410*/  FMUL.FTZ R6, R6, c[0x0][0xd64] ;  /* 0x0003590006067a20 */ /* 0x000fe40000410000 */
[----:B------:R-:W-:Y:S02]  /*1420*/  FFMA.FTZ R3, R3, c[0x0][0xd5c], R14 ;  /* 0x0003570003037a23 */ /* 0x000fe4000001000e */
[----:B------:R-:W-:Y:S01]  /*1430*/  FFMA.FTZ R5, R5, c[0x0][0xd5c], R6 ;  /* 0x0003570005057a23 */ /* 0x000fe20000010006 */
[----:B------:R-:W1:Y:S03]  /*1440*/  MUFU.SQRT R15, R15 ;  /* 0x0000000f000f7308 */ /* 0x000e660000002000 */
[----:B------:R-:W-:-:S05]  /*1450*/  FMUL.FTZ R6, R5, R4 ;  /* 0x0000000405067220 */ /* 0x000fca0000410000 */
[----:B------:R-:W2:Y:S01]  /*1460*/  MUFU.SQRT R17, R17 ;  /* 0x0000001100117308 */ /* 0x000ea20000002000 */
[----:B0-----:R-:W-:-:S07]  /*1470*/  FADD.FTZ R13, R9, c[0x0][0xd70] ;  /* 0x00035c00090d7621 */ /* 0x001fce0000010000 */
[----:B------:R-:W0:Y:S01]  /*1480*/  MUFU.SQRT R18, R18 ;  /* 0x0000001200127308 */ /* 0x000e220000002000 */
[----:B-1----:R-:W-:Y:S02]  /*1490*/  FADD.FTZ R7, R15, c[0x0][0xd70] ;  /* 0x00035c000f077621 */ /* 0x002fe40000010000 */
[----:B------:R-:W-:-:S04]  /*14a0*/  FMUL.FTZ R15, R16, c[0x0][0xd64] ;  /* 0x00035900100f7a20 */ /* 0x000fc80000410000 */
[----:B------:R-:W-:Y:S01]  /*14b0*/  FFMA.FTZ R14, R22, c[0x0][0xd5c], R15 ;  /* 0x00035700160e7a23 */ /* 0x000fe2000001000f */
[----:B------:R-:W1:Y:S01]  /*14c0*/  MUFU.RCP R13, R13 ;  /* 0x0000000d000d7308 */ /* 0x000e620000001000 */
[----:B--2---:R-:W-:Y:S02]  /*14d0*/  FADD.FTZ R29, R17, c[0x0][0xd70] ;  /* 0x00035c00111d7621 */ /* 0x004fe40000010000 */
[----:B------:R-:W-:Y:S02]  /*14e0*/  FMUL.FTZ R17, R12, c[0x0][0xd64] ;  /* 0x000359000c117a20 */ /* 0x000fe40000410000 */
[-C--:B------:R-:W-:Y:S02]  /*14f0*/  FMUL.FTZ R22, R3, R4.reuse ;  /* 0x0000000403167220 */ /* 0x080fe40000410000 */
[----:B------:R-:W-:Y:S01]  /*1500*/  FMUL.FTZ R12, R14, R4 ;  /* 0x000000040e0c7220 */ /* 0x000fe20000410000 */
[----:B------:R-:W2:Y:S01]  /*1510*/  MUFU.RCP R7, R7 ;  /* 0x0000000700077308 */ /* 0x000ea20000001000 */
[----:B0-----:R-:W-:-:S02]  /*1520*/  FADD.FTZ R9, R18, c[0x0][0xd70] ;  /* 0x00035c0012097621 */ /* 0x001fc40000010000 */
[----:B------:R-:W-:-:S04]  /*1530*/  FFMA.FTZ R18, R26, c[0x0][0xd5c], R17 ;  /* 0x000357001a127a23 */ /* 0x000fc80000010011 */
[----:B------:R-:W-:Y:S01]  /*1540*/  FMUL.FTZ R4, R18, R4 ;  /* 0x0000000412047220 */ /* 0x000fe20000410000 */
[----:B------:R-:W0:Y:S01]  /*1550*/  MUFU.RCP R29, R29 ;  /* 0x0000001d001d7308 */ /* 0x000e220000001000 */
[----:B-1----:R-:W-:-:S07]  /*1560*/  FMUL.FTZ R6, R6, R13 ;  /* 0x0000000d06067220 */ /* 0x002fce0000410000 */
[----:B------:R-:W1:Y:S01]  /*1570*/  MUFU.RCP R9, R9 ;  /* 0x0000000900097308 */ /* 0x000e620000001000 */
[----:B--2---:R-:W-:Y:S02]  /*1580*/  FMUL.FTZ R22, R22, R7 ;  /* 0x0000000716167220 */ /* 0x004fe40000410000 */
[----:B0-----:R-:W-:Y:S02]  /*1590*/  FMUL.FTZ R29, R12, R29 ;  /* 0x0000001d0c1d7220 */ /* 0x001fe40000410000 */
[----:B-1----:R-:W-:-:S03]  /*15a0*/  FMUL.FTZ R9, R4, R9 ;  /* 0x0000000904097220 */ /* 0x002fc60000410000 */
.L_x_16:
[C---:B------:R-:W-:Y:S01]  /*15b0*/  IADD3 R15, R8.reuse, c[0x0][0x0], RZ ;  /* 0x00000000080f7a10 */ /* 0x040fe20007ffe0ff */
[----:B------:R-:W-:Y:S01]  /*15c0*/  BSSY B0, `(.L_x_17) ;  /* 0x000001a000007945 */ /* 0x000fe20003800000 */
[----:B------:R-:W-:Y:S02]  /*15d0*/  ISETP.GE.AND P3, PT, R8, c[0x0][0x160], PT ;  /* 0x0000580008007a0c */ /* 0x000fe40003f66270 */
[C---:B------:R-:W-:Y:S02]  /*15e0*/  IADD3 R16, R15.reuse, c[0x0][0x0], RZ ;  /* 0x000000000f107a10 */ /* 0x040fe40007ffe0ff */
[----:B------:R-:W-:-:S02]  /*15f0*/  ISETP.GE.AND P1, PT, R15, c[0x0][0x160], PT ;  /* 0x000058000f007a0c */ /* 0x000fc40003f26270 */
[----:B------:R-:W-:Y:S02]  /*1600*/  ISETP.GE.AND P2, PT, R16, c[0x0][0x160], PT ;  /* 0x0000580010007a0c */ /* 0x000fe40003f46270 */
[----:B------:R-:W-:Y:S02]  /*1610*/  ISETP.GE.OR P3, PT, R8, UR9, P3 ;  /* 0x0000000908007c0c */ /* 0x000fe40009f66670 */
[----:B------:R-:W-:Y:S02]  /*1620*/  ISETP.GE.OR P1, PT, R15, UR9, P1 ;  /* 0x000000090f007c0c */ /* 0x000fe40008f26670 */
[----:B------:R-:W-:Y:S01]  /*1630*/  ISETP.GE.OR P2, PT, R16, UR9, P2 ;  /* 0x0000000910007c0c */ /* 0x000fe20009746670 */
[----:B------:R-:W-:Y:S07]  /*1640*/  @!P0 BRA `(.L_x_18) ;  /* 0x0000011000008947 */ /* 0x000fee0003800000 */
[C---:B------:R-:W-:Y:S02]  /*1650*/  IADD3 R4, P0, R10.reuse, UR8, RZ ;  /* 0x000000080a047c10 */ /* 0x040fe4000ff1e0ff */
[----:B------:R-:W-:Y:S02]  /*1660*/  F2FP.PACK_AB R7, R5, R6 ;  /* 0x000000060507723e */ /* 0x000fe400000000ff */
[----:B------:R-:W-:Y:S01]  /*1670*/  LEA.HI.X.SX32 R13, R10, UR18, 0x1, P0 ;  /* 0x000000120a0d7c11 */ /* 0x000fe200080f0eff */
[----:B------:R-:W-:Y:S01]  /*1680*/  IMAD.SHL.U32 R12, R4, 0x2, RZ ;  /* 0x00000002040c7824 */ /* 0x000fe200078e00ff */
[----:B------:R-:W-:-:S02]  /*1690*/  PRMT R10, R7, 0x7610, R10 ;  /* 0x00007610070a7816 */ /* 0x000fc4000000000a */
[----:B------:R-:W-:Y:S02]  /*16a0*/  SHF.L.U64.HI R13, R4, 0x1, R13 ;  /* 0x00000001040d7819 */ /* 0x000fe4000001020d */
[C---:B------:R-:W-:Y:S02]  /*16b0*/  IADD3 R4, P0, R12.reuse, UR10, RZ ;  /* 0x0000000a0c047c10 */ /* 0x040fe4000ff1e0ff */
[C---:B------:R-:W-:Y:S02]  /*16c0*/  IADD3 R6, P5, R12.reuse, UR14, RZ ;  /* 0x0000000e0c067c10 */ /* 0x040fe4000ffbe0ff */
[----:B------:R-:W-:Y:S02]  /*16d0*/  IADD3 R12, P6, R12, UR6, RZ ;  /* 0x000000060c0c7c10 */ /* 0x000fe4000ffde0ff */
[----:B------:R-:W-:Y:S02]  /*16e0*/  IADD3.X R5, R13, UR11, RZ, P0, !PT ;  /* 0x0000000b0d057c10 */ /* 0x000fe400087fe4ff */
[----:B------:R-:W-:-:S02]  /*16f0*/  PRMT R17, R7, 0x7632, R17 ;  /* 0x0000763207117816 */ /* 0x000fc40000000011 */
[C---:B------:R-:W-:Y:S01]  /*1700*/  IADD3.X R7, R13.reuse, UR15, RZ, P5, !PT ;  /* 0x0000000f0d077c10 */ /* 0x040fe2000affe4ff */
[----:B------:R0:W-:Y:S01]  /*1710*/  STG.E.U16 [R4.64], R10 ;  /* 0x0000000a04007986 */ /* 0x0001e2000c101510 */
[----:B------:R-:W-:Y:S02]  /*1720*/  F2FP.PACK_AB R0, RZ, R0 ;  /* 0x00000000ff00723e */ /* 0x000fe400000000ff */
[----:B------:R-:W-:Y:S01]  /*1730*/  IADD3.X R13, R13, UR7, RZ, P6, !PT ;  /* 0x000000070d0d7c10 */ /* 0x000fe2000b7fe4ff */
[----:B------:R0:W-:Y:S04]  /*1740*/  STG.E.U16 [R6.64], R17 ;  /* 0x0000001106007986 */ /* 0x0001e8000c101510 */
[----:B------:R0:W-:Y:S02]  /*1750*/  STG.E.U16 [R12.64], R0 ;  /* 0x000000000c007986 */ /* 0x0001e4000c101510 */
.L_x_18:
[----:B------:R-:W-:Y:S05]  /*1760*/  BSYNC B0 ;  /* 0x0000000000007941 */ /* 0x000fea0003800000 */
.L_x_17:
[----:B------:R-:W-:Y:S01]  /*1770*/  BSSY B0, `(.L_x_19) ;  /* 0x0000012000007945 */ /* 0x000fe20003800000 */
[----:B------:R-:W-:Y:S05]  /*1780*/  @P3 BRA `(.L_x_20) ;  /* 0x0000010000003947 */ /* 0x000fea0003800000 */
[----:B0-----:R-:W-:Y:S02]  /*1790*/  IADD3 R5, P0, R8, UR8, RZ ;  /* 0x0000000808057c10 */ /* 0x001fe4000ff1e0ff */
[----:B------:R-:W-:-:S02]  /*17a0*/  F2FP.PACK_AB R0, RZ, R2 ;  /* 0x00000002ff00723e */ /* 0x000fc400000000ff */
[----:B------:R-:W-:Y:S01]  /*17b0*/  LEA.HI.X.SX32 R8, R8, UR18, 0x1, P0 ;  /* 0x0000001208087c11 */ /* 0x000fe200080f0eff */
[----:B------:R-:W-:Y:S01]  /*17c0*/  IMAD.SHL.U32 R4, R5, 0x2, RZ ;  /* 0x0000000205047824 */ /* 0x000fe200078e00ff */
[----:B------:R-:W-:Y:S02]  /*17d0*/  F2FP.PACK_AB R22, R3, R22 ;  /* 0x000000160316723e */ /* 0x000fe400000000ff */
[----:B------:R-:W-:Y:S02]  /*17e0*/  SHF.L.U64.HI R5, R5, 0x1, R8 ;  /* 0x0000000105057819 */ /* 0x000fe40000010208 */
[C---:B------:R-:W-:Y:S02]  /*17f0*/  IADD3 R6, P0, R4.reuse, UR10, RZ ;  /* 0x0000000a04067c10 */ /* 0x040fe4000ff1e0ff */
[C---:B------:R-:W-:Y:S02]  /*1800*/  IADD3 R2, P3, R4.reuse, UR14, RZ ;  /* 0x0000000e04027c10 */ /* 0x040fe4000ff7e0ff */
[----:B------:R-:W-:-:S02]  /*1810*/  IADD3 R4, P5, R4, UR6, RZ ;  /* 0x0000000604047c10 */ /* 0x000fc4000ffbe0ff */
[C---:B------:R-:W-:Y:S02]  /*1820*/  IADD3.X R7, R5.reuse, UR11, RZ, P0, !PT ;  /* 0x0000000b05077c10 */ /* 0x040fe400087fe4ff */
[----:B------:R-:W-:Y:S02]  /*1830*/  PRMT R8, R22, 0x7632, R8 ;  /* 0x0000763216087816 */ /* 0x000fe40000000008 */
[C---:B------:R-:W-:Y:S01]  /*1840*/  IADD3.X R3, R5.reuse, UR15, RZ, P3, !PT ;  /* 0x0000000f05037c10 */ /* 0x040fe20009ffe4ff */
[----:B------:R0:W-:Y:S01]  /*1850*/  STG.E.U16 [R6.64], R22 ;  /* 0x0000001606007986 */ /* 0x0001e2000c101510 */
[----:B------:R-:W-:-:S03]  /*1860*/  IADD3.X R5, R5, UR7, RZ, P5, !PT ;  /* 0x0000000705057c10 */ /* 0x000fc6000affe4ff */
[----:B------:R0:W-:Y:S04]  /*1870*/  STG.E.U16 [R2.64], R8 ;  /* 0x0000000802007986 */ /* 0x0001e8000c101510 */
[----:B------:R0:W-:Y:S02]  /*1880*/  STG.E.U16 [R4.64], R0 ;  /* 0x0000000004007986 */ /* 0x0001e4000c101510 */
.L_x_20:
[----:B------:R-:W-:Y:S05]  /*1890*/  BSYNC B0 ;  /* 0x0000000000007941 */ /* 0x000fea0003800000 */
.L_x_19:
[----:B------:R-:W-:Y:S01]  /*18a0*/  BSSY B0, `(.L_x_21) ;  /* 0x0000012000007945 */ /* 0x000fe20003800000 */
[----:B------:R-:W-:Y:S05]  /*18b0*/  @P1 BRA `(.L_x_22) ;  /* 0x0000010000001947 */ /* 0x000fea0003800000 */
[C---:B0-----:R-:W-:Y:S02]  /*18c0*/  IADD3 R0, P0, R15.reuse, UR8, RZ ;  /* 0x000000080f007c10 */ /* 0x041fe4000ff1e0ff */
        /* <DEDUP_REMOVED lines=8> */
[C---:B------:R-:W-:Y:S02]  /*1950*/  IADD3.X R3, R0.reuse, UR11, RZ, P0, !PT ;  /* 0x0000000b00037c10 */ /* 0x040fe400087fe4ff */
[----:B------:R-:W-:-:S02]  /*1960*/  IADD3.X R5, R0, UR15, RZ, P1, !PT ;  /* 0x0000000f00057c10 */ /* 0x000fc40008ffe4ff */
[----:B------:R-:W-:Y:S01]  /*1970*/  F2FP.PACK_AB R24, RZ, R24 ;  /* 0x00000018ff18723e */ /* 0x000fe200000000ff */
[----:B------:R0:W-:Y:S01]  /*1980*/  STG.E.U16 [R2.64], R29 ;  /* 0x0000001d02007986 */ /* 0x0001e2000c101510 */
[----:B------:R-:W-:-:S03]  /*1990*/  IADD3.X R7, R0, UR7, RZ, P3, !PT ;  /* 0x0000000700077c10 */ /* 0x000fc60009ffe4ff */
[----:B------:R0:W-:Y:S04]  /*19a0*/  STG.E.U16 [R4.64], R8 ;  /* 0x0000000804007986 */ /* 0x0001e8000c101510 */
[----:B------:R0:W-:Y:S02]  /*19b0*/  STG.E.U16 [R6.64], R24 ;  /* 0x0000001806007986 */ /* 0x0001e4000c101510 */
.L_x_22:
[----:B------:R-:W-:Y:S05]  /*19c0*/  BSYNC B0 ;  /* 0x0000000000007941 */ /* 0x000fea0003800000 */
.L_x_21:
[----:B------:R-:W-:Y:S01]  /*19d0*/  BSSY B0, `(.L_x_23) ;  /* 0x0000012000007945 */ /* 0x000fe20003800000 */
[----:B------:R-:W-:Y:S05]  /*19e0*/  @P2 BRA `(.L_x_24) ;  /* 0x0000010000002947 */ /* 0x000fea0003800000 */
[----:B0-----:R-:W-:Y:S02]  /*19f0*/  IADD3 R0, P0, R16, UR8, RZ ;  /* 0x0000000810007c10 */ /* 0x001fe4000ff1e0ff */
        /* <DEDUP_REMOVED lines=15> */
.L_x_24:
[----:B------:R-:W-:Y:S05]  /*1af0*/  BSYNC B0 ;  /* 0x0000000000007941 */ /* 0x000fea0003800000 */
.L_x_23:
[----:B------:R-:W-:Y:S02]  /*1b00*/  ULDC UR5, c[0x0][0x0] ;  /* 0x0000000000057ab9 */ /* 0x000fe40000000800 */
[----:B------:R-:W-:-:S03]  /*1b10*/  ULEA UR4, UR5, UR4, 0x2 ;  /* 0x0000000405047291 */ /* 0x000fc6000f8e103f */
[----:B------:R-:W-:Y:S02]  /*1b20*/  ULDC UR5, c[0x0][0x160] ;  /* 0x0000580000057ab9 */ /* 0x000fe40000000800 */
[----:B------:R-:W-:Y:S01]  /*1b30*/  UISETP.GE.AND UP0, UPT, UR4, UR5, UPT ;  /* 0x000000050400728c */ /* 0x000fe2000bf06270 */
[----:B0-----:R-:W-:-:S05]  /*1b40*/  IMAD.U32 R0, RZ, RZ, UR4 ;  /* 0x00000004ff007e24 */ /* 0x001fca000f8e00ff */
[----:B------:R-:W-:Y:S02]  /*1b50*/  ISETP.LT.AND P1, PT, R0, UR9, PT ;  /* 0x0000000900007c0c */ /* 0x000fe4000bf21270 */
[----:B------:R-:W-:-:S13]  /*1b60*/  PLOP3.LUT P0, PT, PT, PT, UP0, 0x80, 0x0 ;  /* 0x000000000000781c */ /* 0x000fda0003f0f008 */
[----:B------:R-:W-:Y:S05]  /*1b70*/  @!P0 BRA P1, `(.L_x_25) ;  /* 0xffffe6a000008947 */ /* 0x000fea000083ffff */
[----:B------:R-:W-:Y:S05]  /*1b80*/  EXIT ;  /* 0x000000000000794d */ /* 0x000fea0003800000 */
.L_x_26:
        /* <DEDUP_REMOVED lines=15> */
.L_x_44:


//--------------------- .text._Z25multi_tensor_apply_kernelI18TensorListMetadataILi4EE17LAMBStage1FunctorIfEJffffff10adamMode_tfffEEvlPViT_T0_DpT1_ --------------------------
	.section	.text._Z25multi_tensor_apply_kernelI18TensorListMetadataILi4EE17LAMBStage1FunctorIfEJffffff10adamMode_tfffEEvlPViT_T0_DpT1_,"ax",@progbits
	.sectioninfo	@"SHI_REGISTERS=32"
	.align	128
        .global         _Z25multi_tensor_apply_kernelI18TensorListMetadataILi4EE17LAMBStage1FunctorIfEJffffff10adamMode_tfffEEvlPViT_T0_DpT1_
        .type           _Z25multi_tensor_apply_kernelI18TensorListMetadataILi4EE17LAMBStage1FunctorIfEJffffff10adamMode_tfffEEvlPViT_T0_DpT1_,@function
        .size           _Z25multi_tensor_apply_kernelI18TensorListMetadataILi4EE17LAMBStage1FunctorIfEJffffff10adamMode_tfffEEvlPViT_T0_DpT1_,(.L_x_45 - _Z25multi_tensor_apply_kernelI18TensorListMetadataILi4EE17LAMBStage1FunctorIfEJffffff10adamMode_tfffEEvlPViT_T0_DpT1_)
        .other          _Z25multi_tensor_apply_kernelI18TensorListMetadataILi4EE17LAMBStage1FunctorIfEJffffff10adamMode_tfffEEvlPViT_T0_DpT1_,@"STO_CUDA_ENTRY STV_DEFAULT"
_Z25multi_tensor_apply_kernelI18TensorListMetadataILi4EE17LAMBStage1FunctorIfEJffffff10adamMode_tfffEEvlPViT_T0_DpT1_:
.text._Z25multi_tensor_apply_kernelI18TensorListMetadataILi4EE17LAMBStage1FunctorIfEJffffff10adamMode_tfffEEvlPViT_T0_DpT1_:
        /* <DEDUP_REMOVED lines=34> */
.L_x_40:
[----:B0-----:R-:W-:Y:S01]  /*0220*/  IADD3 R6, R3, UR4, RZ ;  /* 0x0000000403067c10 */ /* 0x001fe2000fffe0ff */
[----:B------:R-:W-:Y:S01]  /*0230*/  BSSY B0, `(.L_x_27) ;  /* 0x00000a2000007945 */ /* 0x000fe20003800000 */
[----:B------:R-:W-:Y:S02]  /*0240*/  IMAD.MOV.U32 R7, RZ, RZ, RZ ;  /* 0x000000ffff077224 */ /* 0x000fe400078e00ff */
[----:B------:R-:W-:-:S04]  /*0250*/  ISETP.GE.AND P0, PT, R6, c[0x0][0x160], PT ;  /* 0x0000580006007a0c */ /* 0x000fc80003f06270 */
[----:B------:R-:W-:Y:S01]  /*0260*/  ISETP.LT.AND P0, PT, R6, UR9, !P0 ;  /* 0x0000000906007c0c */ /* 0x000fe2000c701270 */
[----:B------:R-:W-:Y:S10]  /*0270*/  @!P4 BRA `(.L_x_28) ;  /* 0x000005500000c947 */ /* 0x000ff40003800000 */
[C---:B------:R-:W-:Y:S02]  /*0280*/  IADD3 R8, R6.reuse, c[0x0][0x0], RZ ;  /* 0x0000000006087a10 */ /* 0x040fe40007ffe0ff */
[----:B------:R-:W-:Y:S02]  /*0290*/  @P0 IADD3 R0, P2, R6, UR8, RZ ;  /* 0x0000000806000c10 */ /* 0x000fe4000ff5e0ff */
[----:B------:R-:W-:Y:S02]  /*02a0*/  ISETP.GE.AND P1, PT, R8, c[0x0][0x160], PT ;  /* 0x0000580008007a0c */ /* 0x000fe40003f26270 */
[----:B------:R-:W-:Y:S01]  /*02b0*/  @P0 LEA.HI.X.SX32 R9, R6, UR18, 0x1, P2 ;  /* 0x0000001206090c11 */ /* 0x000fe200090f0eff */
[----:B------:R-:W-:Y:S01]  /*02c0*/  @P0 IMAD.SHL.U32 R2, R0, 0x4, RZ ;  /* 0x0000000400020824 */ /* 0x000fe200078e00ff */
[----:B------:R-:W-:Y:S02]  /*02d0*/  ISETP.GE.OR P1, PT, R8, UR9, P1 ;  /* 0x0000000908007c0c */ /* 0x000fe40008f26670 */
[----:B------:R-:W-:Y:S01]  /*02e0*/  @P0 SHF.L.U64.HI R0, R0, 0x2, R9 ;  /* 0x0000000200000819 */ /* 0x000fe20000010209 */
[----:B------:R-:W-:Y:S01]  /*02f0*/  IMAD.MOV.U32 R9, RZ, RZ, RZ ;  /* 0x000000ffff097224 */ /* 0x000fe200078e00ff */
[----:B------:R-:W-:-:S02]  /*0300*/  @P0 IADD3 R16, P2, R2, UR12, RZ ;  /* 0x0000000c02100c10 */ /* 0x000fc4000ff5e0ff */
[----:B------:R-:W-:Y:S02]  /*0310*/  IADD3 R28, R8, c[0x0][0x0], RZ ;  /* 0x00000000081c7a10 */ /* 0x000fe40007ffe0ff */
[----:B------:R-:W-:-:S05]  /*0320*/  @P0 IADD3.X R17, R0, UR13, RZ, P2, !PT ;  /* 0x0000000d00110c10 */ /* 0x000fca00097fe4ff */
[----:B------:R-:W-:Y:S01]  /*0330*/  @!P1 IADD3 R27, P2, R8, UR8, RZ ;  /* 0x00000008081b9c10 */ /* 0x000fe2000ff5e0ff */
[----:B------:R-:W-:Y:S01]  /*0340*/  CS2R R10, SRZ ;  /* 0x00000000000a7805 */ /* 0x000fe2000001ff00 */
[----:B------:R-:W-:Y:S01]  /*0350*/  @P0 IADD3 R12, P3, R2, UR14, RZ ;  /* 0x0000000e020c0c10 */ /* 0x000fe2000ff7e0ff */
[----:B------:R0:W5:Y:S01]  /*0360*/  @P0 LDG.E R9, [R16.64] ;  /* 0x0000001010090981 */ /* 0x000162000c1e1900 */
[----:B------:R-:W-:Y:S02]  /*0370*/  @!P1 LEA.HI.X.SX32 R24, R8, UR18, 0x1, P2 ;  /* 0x0000001208189c11 */ /* 0x000fe400090f0eff */
[C---:B------:R-:W-:Y:S02]  /*0380*/  ISETP.GE.AND P2, PT, R28.reuse, c[0x0][0x160], PT ;  /* 0x000058001c007a0c */ /* 0x040fe40003f46270 */
[C---:B------:R-:W-:Y:S01]  /*0390*/  @!P1 SHF.L.U64.HI R24, R27.reuse, 0x2, R24 ;  /* 0x000000021b189819 */ /* 0x040fe20000010218 */
[----:B------:R-:W-:Y:S01]  /*03a0*/  @!P1 IMAD.SHL.U32 R27, R27, 0x4, RZ ;  /* 0x000000041b1b9824 */ /* 0x000fe200078e00ff */
[----:B------:R-:W-:-:S02]  /*03b0*/  ISETP.GE.OR P2, PT, R28, UR9, P2 ;  /* 0x000000091c007c0c */ /* 0x000fc40009746670 */
[----:B------:R-:W-:Y:S02]  /*03c0*/  @P0 IADD3 R14, P5, R2, UR6, RZ ;  /* 0x00000006020e0c10 */ /* 0x000fe4000ffbe0ff */
[C---:B------:R-:W-:Y:S02]  /*03d0*/  @P0 IADD3.X R13, R0.reuse, UR15, RZ, P3, !PT ;  /* 0x0000000f000d0c10 */ /* 0x040fe40009ffe4ff */
[C---:B------:R-:W-:Y:S02]  /*03e0*/  @!P1 IADD3 R22, P3, R27.reuse, UR10, RZ ;  /* 0x0000000a1b169c10 */ /* 0x040fe4000ff7e0ff */
[----:B------:R-:W-:Y:S01]  /*03f0*/  @P0 IADD3.X R15, R0, UR7, RZ, P5, !PT ;  /* 0x00000007000f0c10 */ /* 0x000fe2000affe4ff */
[----:B------:R1:W5:Y:S01]  /*0400*/  @P0 LDG.E R10, [R12.64] ;  /* 0x000000100c0a0981 */ /* 0x000362000c1e1900 */
[C---:B------:R-:W-:Y:S02]  /*0410*/  @!P1 IADD3 R18, P5, R27.reuse, UR12, RZ ;  /* 0x0000000c1b129c10 */ /* 0x040fe4000ffbe0ff */
[C---:B------:R-:W-:Y:S01]  /*0420*/  @!P1 IADD3.X R23, R24.reuse, UR11, RZ, P3, !PT ;  /* 0x0000000b18179c10 */ /* 0x040fe20009ffe4ff */
[----:B------:R2:W5:Y:S01]  /*0430*/  @P0 LDG.E R11, [R14.64] ;  /* 0x000000100e0b0981 */ /* 0x000562000c1e1900 */
[----:B0-----:R-:W-:Y:S01]  /*0440*/  @!P1 IADD3 R16, P3, R27, UR14, RZ ;  /* 0x0000000e1b109c10 */ /* 0x001fe2000ff7e0ff */
[----:B------:R-:W-:Y:S01]  /*0450*/  CS2R R20, SRZ ;  /* 0x0000000000147805 */ /* 0x000fe2000001ff00 */
[----:B------:R-:W-:Y:S01]  /*0460*/  @!P1 IADD3.X R19, R24, UR13, RZ, P5, !PT ;  /* 0x0000000d18139c10 */ /* 0x000fe2000affe4ff */
[----:B------:R0:W5:Y:S01]  /*0470*/  @!P1 LDG.E R7, [R22.64] ;  /* 0x0000001016079981 */ /* 0x000162000c1e1900 */
[----:B------:R-:W-:-:S02]  /*0480*/  @!P2 IADD3 R25, P5, R28, UR8, RZ ;  /* 0x000000081c19ac10 */ /* 0x000fc4000ffbe0ff */
[----:B------:R-:W-:Y:S01]  /*0490*/  @!P1 IADD3.X R17, R24, UR15, RZ, P3, !PT ;  /* 0x0000000f18119c10 */ /* 0x000fe20009ffe4ff */
[----:B------:R3:W5:Y:S01]  /*04a0*/  @!P1 LDG.E R20, [R18.64] ;  /* 0x0000001012149981 */ /* 0x000762000c1e1900 */
[----:B-1----:R-:W-:Y:S01]  /*04b0*/  @!P1 IADD3 R12, P3, R27, UR6, RZ ;  /* 0x000000061b0c9c10 */ /* 0x002fe2000ff7e0ff */
[C---:B--2---:R-:W-:Y:S01]  /*04c0*/  @!P2 IMAD.SHL.U32 R14, R25.reuse, 0x4, RZ ;  /* 0x00000004190ea824 */ /* 0x044fe200078e00ff */
[----:B------:R-:W-:Y:S01]  /*04d0*/  @!P2 LEA.HI.X.SX32 R26, R28, UR18, 0x1, P5 ;  /* 0x000000121c1aac11 */ /* 0x000fe2000a8f0eff */
[----:B------:R1:W5:Y:S01]  /*04e0*/  @!P1 LDG.E R21, [R16.64] ;  /* 0x0000001010159981 */ /* 0x000362000c1e1900 */
[----:B------:R-:W-:Y:S01]  /*04f0*/  @!P1 IADD3.X R13, R24, UR7, RZ, P3, !PT ;  /* 0x00000007180d9c10 */ /* 0x000fe20009ffe4ff */
[----:B0-----:R-:W-:Y:S01]  /*0500*/  CS2R R22, SRZ ;  /* 0x0000000000167805 */ /* 0x001fe2000001ff00 */
[----:B------:R-:W-:Y:S02]  /*0510*/  @!P2 SHF.L.U64.HI R15, R25, 0x2, R26 ;  /* 0x00000002190fa819 */ /* 0x000fe4000001021a */
[----:B------:R-:W-:-:S03]  /*0520*/  @!P2 IADD3 R26, P3, R14, UR10, RZ ;  /* 0x0000000a0e1aac10 */ /* 0x000fc6000ff7e0ff */
[----:B------:R0:W5:Y:S01]  /*0530*/  @!P1 LDG.E R22, [R12.64] ;  /* 0x000000100c169981 */ /* 0x000162000c1e1900 */
[----:B-1----:R-:W-:Y:S02]  /*0540*/  @P0 IADD3 R16, P1, R2, UR10, RZ ;  /* 0x0000000a02100c10 */ /* 0x002fe4000ff3e0ff */
[C---:B------:R-:W-:Y:S02]  /*0550*/  @!P2 IADD3.X R27, R15.reuse, UR11, RZ, P3, !PT ;  /* 0x0000000b0f1bac10 */ /* 0x040fe40009ffe4ff */
[----:B---3--:R-:W-:Y:S02]  /*0560*/  @!P2 IADD3 R18, P5, R14, UR12, RZ ;  /* 0x0000000c0e12ac10 */ /* 0x008fe4000ffbe0ff */
[----:B------:R-:W-:Y:S02]  /*0570*/  @P0 IADD3.X R17, R0, UR11, RZ, P1, !PT ;  /* 0x0000000b00110c10 */ /* 0x000fe40008ffe4ff */
[C---:B0-----:R-:W-:Y:S01]  /*0580*/  @!P2 IADD3 R12, P3, R14.reuse, UR14, RZ ;  /* 0x0000000e0e0cac10 */ /* 0x041fe2000ff7e0ff */
[----:B------:R-:W-:Y:S01]  /*0590*/  CS2R R24, SRZ ;  /* 0x0000000000187805 */ /* 0x000fe2000001ff00 */
[----:B------:R-:W-:Y:S01]  /*05a0*/  @!P2 IADD3 R14, P1, R14, UR6, RZ ;  /* 0x000000060e0eac10 */ /* 0x000fe2000ff3e0ff */
[----:B------:R-:W-:Y:S01]  /*05b0*/  IMAD.MOV.U32 R2, RZ, RZ, RZ ;  /* 0x000000ffff027224 */ /* 0x000fe200078e00ff */
[C---:B------:R-:W-:Y:S01]  /*05c0*/  @!P2 IADD3.X R19, R15.reuse, UR13, RZ, P5, !PT ;  /* 0x0000000d0f13ac10 */ /* 0x040fe2000affe4ff */
[----:B------:R-:W-:Y:S01]  /*05d0*/  IMAD.MOV.U32 R0, RZ, RZ, RZ ;  /* 0x000000ffff007224 */ /* 0x000fe200078e00ff */
[C---:B------:R-:W-:Y:S01]  /*05e0*/  @!P2 IADD3.X R13, R15.reuse, UR15, RZ, P3, !PT ;  /* 0x0000000f0f0dac10 */ /* 0x040fe20009ffe4ff */
[----:B------:R0:W5:Y:S01]  /*05f0*/  @!P2 LDG.E R23, [R26.64] ;  /* 0x000000101a17a981 */ /* 0x000162000c1e1900 */
[----:B------:R-:W-:-:S03]  /*0600*/  @!P2 IADD3.X R15, R15, UR7, RZ, P1, !PT ;  /* 0x000000070f0fac10 */ /* 0x000fc60008ffe4ff */
[----:B------:R1:W5:Y:S04]  /*0610*/  @P0 LDG.E R2, [R16.64] ;  /* 0x0000001010020981 */ /* 0x000368000c1e1900 */
[----:B------:R1:W5:Y:S04]  /*0620*/  @!P2 LDG.E R25, [R12.64] ;  /* 0x000000100c19a981 */ /* 0x000368000c1e1900 */
[----:B------:R1:W5:Y:S01]  /*0630*/  @!P2 LDG.E R0, [R14.64] ;  /* 0x000000100e00a981 */ /* 0x000362000c1e1900 */
[----:B------:R-:W-:-:S03]  /*0640*/  IADD3 R29, R28, c[0x0][0x0], RZ ;  /* 0x000000001c1d7a10 */ /* 0x000fc60007ffe0ff */
[----:B------:R2:W5:Y:S01]  /*0650*/  @!P2 LDG.E R24, [R18.64] ;  /* 0x000000101218a981 */ /* 0x000562000c1e1900 */
[----:B------:R-:W-:-:S04]  /*0660*/  ISETP.GE.AND P1, PT, R29, c[0x0][0x160], PT ;  /* 0x000058001d007a0c */ /* 0x000fc80003f26270 */
[----:B------:R-:W-:Y:S01]  /*0670*/  ISETP.GE.OR P1, PT, R29, UR9, P1 ;  /* 0x000000091d007c0c */ /* 0x000fe20008f26670 */
[----:B0-----:R-:W-:Y:S01]  /*0680*/  CS2R R26, SRZ ;  /* 0x00000000001a7805 */ /* 0x001fe2000001ff00 */
[----:B------:R-:W-:Y:S02]  /*0690*/  IMAD.MOV.U32 R28, RZ, RZ, RZ ;  /* 0x000000ffff1c7224 */ /* 0x000fe400078e00ff */
[----:B--2---:R-:W-:-:S09]  /*06a0*/  IMAD.MOV.U32 R18, RZ, RZ, RZ ;  /* 0x000000ffff127224 */ /* 0x004fd200078e00ff */
[----:B------:R-:W-:Y:S05]  /*06b0*/  @P1 BRA `(.L_x_29) ;  /* 0x0000059000001947 */ /* 0x000fea0003800000 */
[----:B-1----:R-:W-:-:S04]  /*06c0*/  IADD3 R19, P1, R29, UR8, RZ ;  /* 0x000000081d137c10 */ /* 0x002fc8000ff3e0ff */
        /* <DEDUP_REMOVED lines=8> */
[----:B------:R0:W5:Y:S01]  /*0750*/  LDG.E R26, [R12.64] ;  /* 0x000000100c1a7981 */ /* 0x000162000c1e1900 */
[----:B------:R-:W-:-:S02]  /*0760*/  IADD3.X R15, R19, UR13, RZ, P2, !PT ;  /* 0x0000000d130f7c10 */ /* 0x000fc400097fe4ff */
[C---:B------:R-:W-:Y:S02]  /*0770*/  IADD3.X R17, R19.reuse, UR15, RZ, P1, !PT ;  /* 0x0000000f13117c10 */ /* 0x040fe40008ffe4ff */
[----:B------:R-:W-:Y:S01]  /*0780*/  IADD3.X R19, R19, UR7, RZ, P3, !PT ;  /* 0x0000000713137c10 */ /* 0x000fe20009ffe4ff */
[----:B------:R0:W5:Y:S04]  /*0790*/  LDG.E R28, [R14.64] ;  /* 0x000000100e1c7981 */ /* 0x000168000c1e1900 */
[----:B------:R0:W5:Y:S04]  /*07a0*/  LDG.E R27, [R16.64] ;  /* 0x00000010101b7981 */ /* 0x000168000c1e1900 */
[----:B------:R0:W5:Y:S01]  /*07b0*/  LDG.E R18, [R18.64] ;  /* 0x0000001012127981 */ /* 0x000162000c1e1900 */
[----:B------:R-:W-:Y:S05]  /*07c0*/  BRA `(.L_x_29) ;  /* 0x0000048000007947 */ /* 0x000fea0003800000 */
.L_x_28:
[C---:B------:R-:W-:Y:S01]  /*07d0*/  IADD3 R8, R6.reuse, c[0x0][0x0], RZ ;  /* 0x0000000006087a10 */ /* 0x040fe20007ffe0ff */
[----:B------:R-:W-:Y:S01]  /*07e0*/  CS2R R10, SRZ ;  /* 0x00000000000a7805 */ /* 0x000fe2000001ff00 */
[----:B------:R-:W-:-:S02]  /*07f0*/  @P0 IADD3 R0, P2, R6, UR8, RZ ;  /* 0x0000000806000c10 */ /* 0x000fc4000ff5e0ff */
[----:B------:R-:W-:Y:S02]  /*0800*/  ISETP.GE.AND P1, PT, R8, c[0x0][0x160], PT ;  /* 0x0000580008007a0c */ /* 0x000fe40003f26270 */
[----:B------:R-:W-:Y:S01]  /*0810*/  @P0 LEA.HI.X.SX32 R9, R6, UR18, 0x1, P2 ;  /* 0x0000001206090c11 */ /* 0x000fe200090f0eff */
[----:B------:R-:W-:Y:S01]  /*0820*/  @P0 IMAD.SHL.U32 R14, R0, 0x4, RZ ;  /* 0x00000004000e0824 */ /* 0x000fe200078e00ff */
[----:B------:R-:W-:Y:S02]  /*0830*/  ISETP.GE.OR P1, PT, R8, UR9, P1 ;  /* 0x0000000908007c0c */ /* 0x000fe40008f26670 */
[----:B------:R-:W-:Y:S02]  /*0840*/  @P0 SHF.L.U64.HI R0, R0, 0x2, R9 ;  /* 0x0000000200000819 */ /* 0x000fe40000010209 */
[----:B------:R-:W-:Y:S02]  /*0850*/  @P0 IADD3 R16, P5, R14, UR14, RZ ;  /* 0x0000000e0e100c10 */ /* 0x000fe4000ffbe0ff */
[----:B------:R-:W-:-:S02]  /*0860*/  IADD3 R22, R8, c[0x0][0x0], RZ ;  /* 0x0000000008167a10 */ /* 0x000fc40007ffe0ff */
[----:B------:R-:W-:Y:S02]  /*0870*/  @P0 IADD3.X R17, R0, UR15, RZ, P5, !PT ;  /* 0x0000000f00110c10 */ /* 0x000fe4000affe4ff */
[----:B------:R-:W-:Y:S02]  /*0880*/  @P0 IADD3 R12, P3, R14, UR6, RZ ;  /* 0x000000060e0c0c10 */ /* 0x000fe4000ff7e0ff */
[----:B------:R-:W-:Y:S01]  /*0890*/  ISETP.GE.AND P2, PT, R22, c[0x0][0x160], PT ;  /* 0x0000580016007a0c */ /* 0x000fe20003f46270 */
[----:B------:R0:W5:Y:S01]  /*08a0*/  @P0 LDG.E R10, [R16.64] ;  /* 0x00000010100a0981 */ /* 0x000162000c1e1900 */
[----:B------:R-:W-:Y:S02]  /*08b0*/  @!P1 IADD3 R20, P5, R8, UR8, RZ ;  /* 0x0000000808149c10 */ /* 0x000fe4000ffbe0ff */
[----:B------:R-:W-:Y:S02]  /*08c0*/  @P0 IADD3.X R13, R0, UR7, RZ, P3, !PT ;  /* 0x00000007000d0c10 */ /* 0x000fe40009ffe4ff */
[----:B------:R-:W-:Y:S01]  /*08d0*/  @P0 IADD3 R14, P3, R14, UR10, RZ ;  /* 0x0000000a0e0e0c10 */ /* 0x000fe2000ff7e0ff */
[----:B------:R-:W-:Y:S01]  /*08e0*/  @!P1 IMAD.SHL.U32 R21, R20, 0x4, RZ ;  /* 0x0000000414159824 */ /* 0x000fe200078e00ff */
[----:B------:R-:W-:Y:S01]  /*08f0*/  @!P1 LEA.HI.X.SX32 R9, R8, UR18, 0x1, P5 ;  /* 0x0000001208099c11 */ /* 0x000fe2000a8f0eff */
[----:B------:R1:W5:Y:S01]  /*0900*/  @P0 LDG.E R11, [R12.64] ;  /* 0x000000100c0b0981 */ /* 0x000362000c1e1900 */
[----:B------:R-:W-:-:S02]  /*0910*/  ISETP.GE.OR P2, PT, R22, UR9, P2 ;  /* 0x0000000916007c0c */ /* 0x000fc40009746670 */
[----:B------:R-:W-:Y:S02]  /*0920*/  @P0 IADD3.X R15, R0, UR11, RZ, P3, !PT ;  /* 0x0000000b000f0c10 */ /* 0x000fe40009ffe4ff */
[----:B------:R-:W-:Y:S02]  /*0930*/  @!P1 SHF.L.U64.HI R20, R20, 0x2, R9 ;  /* 0x0000000214149819 */ /* 0x000fe40000010209 */
[----:B------:R-:W-:Y:S02]  /*0940*/  @!P1 IADD3 R18, P3, R21, UR10, RZ ;  /* 0x0000000a15129c10 */ /* 0x000fe4000ff7e0ff */
[----:B------:R-:W-:Y:S02]  /*0950*/  IADD3 R0, R22, c[0x0][0x0], RZ ;  /* 0x0000000016007a10 */ /* 0x000fe40007ffe0ff */
[----:B------:R-:W-:Y:S02]  /*0960*/  @!P1 IADD3.X R19, R20, UR11, RZ, P3, !PT ;  /* 0x0000000b14139c10 */ /* 0x000fe40009ffe4ff */
[----:B------:R-:W-:-:S02]  /*0970*/  ISETP.GE.AND P3, PT, R0, c[0x0][0x160], PT ;  /* 0x0000580000007a0c */ /* 0x000fc40003f66270 */
[----:B------:R-:W-:Y:S01]  /*0980*/  @!P2 IADD3 R28, P5, R22, UR8, RZ ;  /* 0x00000008161cac10 */ /* 0x000fe2000ffbe0ff */
[----:B------:R-:W-:Y:S01]  /*0990*/  IMAD.MOV.U32 R2, RZ, RZ, RZ ;  /* 0x000000ffff027224 */ /* 0x000fe200078e00ff */
[----:B------:R-:W-:Y:S01]  /*09a0*/  ISETP.GE.OR P3, PT, R0, UR9, P3 ;  /* 0x0000000900007c0c */ /* 0x000fe20009f66670 */
[----:B------:R2:W5:Y:S01]  /*09b0*/  @!P1 LDG.E R7, [R18.64] ;  /* 0x0000001012079981 */ /* 0x000562000c1e1900 */
[----:B------:R-:W-:Y:S02]  /*09c0*/  @!P2 LEA.HI.X.SX32 R9, R22, UR18, 0x1, P5 ;  /* 0x000000121609ac11 */ /* 0x000fe4000a8f0eff */
[C---:B0-----:R-:W-:Y:S01]  /*09d0*/  @!P1 IADD3 R16, P6, R21.reuse, UR14, RZ ;  /* 0x0000000e15109c10 */ /* 0x041fe2000ffde0ff */
[----:B------:R0:W5:Y:S01]  /*09e0*/  @P0 LDG.E R2, [R14.64] ;  /* 0x000000100e020981 */ /* 0x000162000c1e1900 */
[----:B-1----:R-:W-:Y:S01]  /*09f0*/  @!P1 IADD3 R12, P5, R21, UR6, RZ ;  /* 0x00000006150c9c10 */ /* 0x002fe2000ffbe0ff */
[----:B------:R-:W-:Y:S01]  /*0a00*/  IMAD.MOV.U32 R21, RZ, RZ, RZ ;  /* 0x000000ffff157224 */ /* 0x000fe200078e00ff */
[----:B------:R-:W-:Y:S01]  /*0a10*/  CS2R R22, SRZ ;  /* 0x0000000000167805 */ /* 0x000fe2000001ff00 */
[C---:B------:R-:W-:Y:S01]  /*0a20*/  @!P2 SHF.L.U64.HI R9, R28.reuse, 0x2, R9 ;  /* 0x000000021c09a819 */ /* 0x040fe20000010209 */
[----:B------:R-:W-:Y:S01]  /*0a30*/  @!P2 IMAD.SHL.U32 R28, R28, 0x4, RZ ;  /* 0x000000041c1ca824 */ /* 0x000fe200078e00ff */
[----:B------:R-:W-:-:S02]  /*0a40*/  @!P1 IADD3.X R17, R20, UR15, RZ, P6, !PT ;  /* 0x0000000f14119c10 */ /* 0x000fc4000b7fe4ff */
[----:B------:R-:W-:Y:S02]  /*0a50*/  @!P1 IADD3.X R13, R20, UR7, RZ, P5, !PT ;  /* 0x00000007140d9c10 */ /* 0x000fe4000affe4ff */
[----:B------:R-:W-:Y:S01]  /*0a60*/  @!P3 IADD3 R20, P5, R0, UR8, RZ ;  /* 0x000000080014bc10 */ /* 0x000fe2000ffbe0ff */
[----:B------:R1:W5:Y:S01]  /*0a70*/  @!P1 LDG.E R21, [R16.64] ;  /* 0x0000001010159981 */ /* 0x000362000c1e1900 */
[----:B0-----:R-:W-:Y:S02]  /*0a80*/  @!P2 IADD3 R14, P6, R28, UR10, RZ ;  /* 0x0000000a1c0eac10 */ /* 0x001fe4000ffde0ff */
[----:B------:R-:W-:Y:S01]  /*0a90*/  @!P3 LEA.HI.X.SX32 R27, R0, UR18, 0x1, P5 ;  /* 0x00000012001bbc11 */ /* 0x000fe2000a8f0eff */
[----:B------:R0:W5:Y:S01]  /*0aa0*/  @!P1 LDG.E R22, [R12.64] ;  /* 0x000000100c169981 */ /* 0x000162000c1e1900 */
[C---:B--2---:R-:W-:Y:S02]  /*0ab0*/  @!P2 IADD3 R18, P1, R28.reuse, UR14, RZ ;  /* 0x0000000e1c12ac10 */ /* 0x044fe4000ff3e0ff */
[----:B------:R-:W-:Y:S01]  /*0ac0*/  @!P2 IADD3 R28, P5, R28, UR6, RZ ;  /* 0x000000061c1cac10 */ /* 0x000fe2000ffbe0ff */
[----:B------:R-:W-:Y:S01]  /*0ad0*/  CS2R R24, SRZ ;  /* 0x0000000000187805 */ /* 0x000fe2000001ff00 */
[----:B------:R-:W-:Y:S01]  /*0ae0*/  IMAD.MOV.U32 R0, RZ, RZ, RZ ;  /* 0x000000ffff007224 */ /* 0x000fe200078e00ff */
[----:B------:R-:W-:-:S02]  /*0af0*/  @!P2 IADD3.X R15, R9, UR11, RZ, P6, !PT ;  /* 0x0000000b090fac10 */ /* 0x000fc4000b7fe4ff */
[C---:B------:R-:W-:Y:S02]  /*0b00*/  @!P2 IADD3.X R19, R9.reuse, UR15, RZ, P1, !PT ;  /* 0x0000000f0913ac10 */ /* 0x040fe40008ffe4ff */
[----:B------:R-:W-:Y:S01]  /*0b10*/  @!P2 IADD3.X R29, R9, UR7, RZ, P5, !PT ;  /* 0x00000007091dac10 */ /* 0x000fe2000affe4ff */
[C---:B0-----:R-:W-:Y:S01]  /*0b20*/  @!P3 IMAD.SHL.U32 R12, R20.reuse, 0x4, RZ ;  /* 0x00000004140cb824 */ /* 0x041fe200078e00ff */
[----:B------:R0:W5:Y:S01]  /*0b30*/  @!P2 LDG.E R23, [R14.64] ;  /* 0x000000100e17a981 */ /* 0x000162000c1e1900 */
[----:B------:R-:W-:-:S03]  /*0b40*/  @!P3 SHF.L.U64.HI R9, R20, 0x2, R27 ;  /* 0x000000021409b819 */ /* 0x000fc6000001021b */
[----:B------:R2:W5:Y:S01]  /*0b50*/  @!P2 LDG.E R25, [R18.64] ;  /* 0x000000101219a981 */ /* 0x000562000c1e1900 */
[----:B-1----:R-:W-:-:S03]  /*0b60*/  @!P3 IADD3 R16, P1, R12, UR10, RZ ;  /* 0x0000000a0c10bc10 */ /* 0x002fc6000ff3e0ff */
[----:B------:R1:W5:Y:S01]  /*0b70*/  @!P2 LDG.E R0, [R28.64] ;  /* 0x000000101c00a981 */ /* 0x000362000c1e1900 */
[C---:B0-----:R-:W-:Y:S02]  /*0b80*/  @!P3 IADD3 R14, P2, R12.reuse, UR14, RZ ;  /* 0x0000000e0c0ebc10 */ /* 0x041fe4000ff5e0ff */
[----:B------:R-:W-:Y:S01]  /*0b90*/  @!P3 IADD3 R12, P5, R12, UR6, RZ ;  /* 0x000000060c0cbc10 */ /* 0x000fe2000ffbe0ff */
[----:B------:R-:W-:Y:S01]  /*0ba0*/  CS2R R26, SRZ ;  /* 0x00000000001a7805 */ /* 0x000fe2000001ff00 */
[----:B--2---:R-:W-:Y:S01]  /*0bb0*/  IMAD.MOV.U32 R18, RZ, RZ, RZ ;  /* 0x000000ffff127224 */ /* 0x004fe200078e00ff */
[C---:B------:R-:W-:Y:S02]  /*0bc0*/  @!P3 IADD3.X R17, R9.reuse, UR11, RZ, P1, !PT ;  /* 0x0000000b0911bc10 */ /* 0x040fe40008ffe4ff */
[C---:B------:R-:W-:Y:S02]  /*0bd0*/  @!P3 IADD3.X R15, R9.reuse, UR15, RZ, P2, !PT ;  /* 0x0000000f090fbc10 */ /* 0x040fe400097fe4ff */
[----:B------:R-:W-:Y:S01]  /*0be0*/  @!P3 IADD3.X R13, R9, UR7, RZ, P5, !PT ;  /* 0x00000007090dbc10 */ /* 0x000fe2000affe4ff */
[----:B------:R0:W5:Y:S04]  /*0bf0*/  @!P3 LDG.E R26, [R16.64] ;  /* 0x00000010101ab981 */ /* 0x000168000c1e1900 */
[----:B------:R0:W5:Y:S04]  /*0c00*/  @!P3 LDG.E R27, [R14.64] ;  /* 0x000000100e1bb981 */ /* 0x000168000c1e1900 */
[----:B------:R0:W5:Y:S01]  /*0c10*/  @!P3 LDG.E R18, [R12.64] ;  /* 0x000000100c12b981 */ /* 0x000162000c1e1900 */
[----:B-1----:R-:W-:-:S02]  /*0c20*/  IMAD.MOV.U32 R28, RZ, RZ, RZ ;  /* 0x000000ffff1c7224 */ /* 0x002fc400078e00ff */
[----:B------:R-:W-:Y:S02]  /*0c30*/  IMAD.MOV.U32 R20, RZ, RZ, RZ ;  /* 0x000000ffff147224 */ /* 0x000fe400078e00ff */
[----:B------:R-:W-:Y:S02]  /*0c40*/  IMAD.MOV.U32 R9, RZ, RZ, RZ ;  /* 0x000000ffff097224 */ /* 0x000fe400078e00ff */
.L_x_29:
[----:B-1----:R-:W-:Y:S05]  /*0c50*/  BSYNC B0 ;  /* 0x0000000000007941 */ /* 0x002fea0003800000 */
.L_x_27:
[----:B0-----:R-:W0:Y:S01]  /*0c60*/  MUFU.RCP R16, R4 ;  /* 0x0000000400107308 */ /* 0x001e220000001000 */
[----:B------:R-:W-:Y:S01]  /*0c70*/  ISETP.NE.AND P1, PT, RZ, c[0x0][0xd74], PT ;  /* 0x00035d00ff007a0c */ /* 0x000fe20003f25270 */
[----:B0----5:R-:W-:-:S12]  /*0c80*/  FMUL.FTZ R2, R16, R2 ;  /* 0x0000000210027220 */ /* 0x021fd80000410000 */
[----:B------:R-:W-:Y:S05]  /*0c90*/  @!P1 BRA `(.L_x_30) ;  /* 0x0000036000009947 */ /* 0x000fea0003800000 */
[----:B------:R-:W0:Y:S01]  /*0ca0*/  MUFU.RCP R13, c[0x0][0xd6c] ;  /* 0x00035b00000d7b08 */ /* 0x000e220000001000 */
[----:B------:R-:W-:Y:S02]  /*0cb0*/  FMUL.FTZ R15, R11, c[0x0][0xd60] ;  /* 0x000358000b0f7a20 */ /* 0x000fe40000410000 */
[C---:B------:R-:W-:Y:S02]  /*0cc0*/  FMUL.FTZ R11, R5.reuse, R2 ;  /* 0x00000002050b7220 */ /* 0x040fe40000410000 */
[----:B------:R-:W-:Y:S02]  /*0cd0*/  FMUL.FTZ R14, R16, R7 ;  /* 0x00000007100e7220 */ /* 0x000fe40000410000 */
[----:B------:R-:W-:Y:S02]  /*0ce0*/  FFMA.FTZ R11, R2, R11, R15 ;  /* 0x0000000b020b7223 */ /* 0x000fe4000001000f */
[----:B------:R-:W-:Y:S02]  /*0cf0*/  FMUL.FTZ R22, R22, c[0x0][0xd60] ;  /* 0x0003580016167a20 */ /* 0x000fe40000410000 */
[----:B------:R-:W-:-:S02]  /*0d00*/  FMUL.FTZ R15, R5, R14 ;  /* 0x0000000e050f7220 */ /* 0x000fc40000410000 */
[C---:B------:R-:W-:Y:S02]  /*0d10*/  FMUL.FTZ R26, R16.reuse, R26 ;  /* 0x0000001a101a7220 */ /* 0x040fe40000410000 */
[----:B------:R-:W-:Y:S02]  /*0d20*/  FMUL.FTZ R12, R16, R23 ;  /* 0x00000017100c7220 */ /* 0x000fe40000410000 */
[----:B------:R-:W-:Y:S02]  /*0d30*/  FFMA.FTZ R22, R14, R15, R22 ;  /* 0x0000000f0e167223 */ /* 0x000fe40000010016 */
[----:B------:R-:W-:Y:S02]  /*0d40*/  FMUL.FTZ R18, R18, c[0x0][0xd60] ;  /* 0x0003580012127a20 */ /* 0x000fe40000410000 */
[----:B------:R-:W-:Y:S02]  /*0d50*/  FMUL.FTZ R15, R5, R26 ;  /* 0x0000001a050f7220 */ /* 0x000fe40000410000 */
[----:B------:R-:W-:-:S02]  /*0d60*/  FMUL.FTZ R0, R0, c[0x0][0xd60] ;  /* 0x0003580000007a20 */ /* 0x000fc40000410000 */
[----:B------:R-:W-:Y:S02]  /*0d70*/  FMUL.FTZ R17, R5, R12 ;  /* 0x0000000c05117220 */ /* 0x000fe40000410000 */
[----:B0-----:R-:W-:Y:S02]  /*0d80*/  FMUL.FTZ R7, R11, R13 ;  /* 0x0000000d0b077220 */ /* 0x001fe40000410000 */
[----:B------:R-:W-:Y:S02]  /*0d90*/  FFMA.FTZ R18, R26, R15, R18 ;  /* 0x0000000f1a127223 */ /* 0x000fe40000010012 */
[----:B------:R-:W-:Y:S02]  /*0da0*/  FFMA.FTZ R0, R12, R17, R0 ;  /* 0x000000110c007223 */ /* 0x000fe40000010000 */
[-C--:B------:R-:W-:Y:S01]  /*0db0*/  FMUL.FTZ R19, R22, R13.reuse ;  /* 0x0000000d16137220 */ /* 0x080fe20000410000 */
[----:B------:R-:W0:Y:S01]  /*0dc0*/  MUFU.SQRT R7, R7 ;  /* 0x0000000700077308 */ /* 0x000e220000002000 */
[----:B------:R-:W-:-:S02]  /*0dd0*/  FMUL.FTZ R17, R18, R13 ;  /* 0x0000000d12117220 */ /* 0x000fc40000410000 */
[----:B------:R-:W-:Y:S02]  /*0de0*/  FMUL.FTZ R23, R0, R13 ;  /* 0x0000000d00177220 */ /* 0x000fe40000410000 */
[----:B------:R-:W-:Y:S02]  /*0df0*/  FMUL.FTZ R21, R21, c[0x0][0xd5c] ;  /* 0x0003570015157a20 */ /* 0x000fe40000410000 */
[----:B------:R-:W-:Y:S01]  /*0e00*/  FMUL.FTZ R25, R25, c[0x0][0xd5c] ;  /* 0x0003570019197a20 */ /* 0x000fe20000410000 */
[----:B------:R1:W2:Y:S01]  /*0e10*/  MUFU.SQRT R16, R19 ;  /* 0x0000001300107308 */ /* 0x0002a20000002000 */
[----:B------:R-:W-:Y:S02]  /*0e20*/  FMUL.FTZ R27, R27, c[0x0][0xd5c] ;  /* 0x000357001b1b7a20 */ /* 0x000fe40000410000 */
[----:B------:R-:W-:Y:S02]  /*0e30*/  FFMA.FTZ R21, R14, c[0x0][0xd64], R21 ;  /* 0x000359000e157a23 */ /* 0x000fe40000010015 */
[----:B------:R-:W-:-:S02]  /*0e40*/  FFMA.FTZ R25, R12, c[0x0][0xd64], R25 ;  /* 0x000359000c197a23 */ /* 0x000fc40000010019 */
[----:B------:R-:W-:Y:S01]  /*0e50*/  FFMA.FTZ R27, R26, c[0x0][0xd64], R27 ;  /* 0x000359001a1b7a23 */ /* 0x000fe2000001001b */
[----:B------:R-:W3:Y:S01]  /*0e60*/  MUFU.SQRT R15, R23 ;  /* 0x00000017000f7308 */ /* 0x000ee20000002000 */
[----:B0-----:R-:W-:Y:S02]  /*0e70*/  FADD.FTZ R7, R7, c[0x0][0xd70] ;  /* 0x00035c0007077621 */ /* 0x001fe40000010000 */
[----:B-1----:R-:W-:-:S04]  /*0e80*/  FMUL.FTZ R19, R10, c[0x0][0xd5c] ;  /* 0x000357000a137a20 */ /* 0x002fc80000410000 */
[----:B------:R-:W-:Y:S01]  /*0e90*/  FFMA.FTZ R10, R2, c[0x0][0xd64], R19 ;  /* 0x00035900020a7a23 */ /* 0x000fe20000010013 */
[----:B------:R-:W0:Y:S01]  /*0ea0*/  MUFU.SQRT R17, R17 ;  /* 0x0000001100117308 */ /* 0x000e220000002000 */
[----:B--2---:R-:W-:-:S07]  /*0eb0*/  FADD.FTZ R13, R16, c[0x0][0xd70] ;  /* 0x00035c00100d7621 */ /* 0x004fce0000010000 */
[----:B------:R-:W1:Y:S01]  /*0ec0*/  MUFU.RCP R16, c[0x0][0xd68] ;  /* 0x00035a0000107b08 */ /* 0x000e620000001000 */
[----:B---3--:R-:W-:Y:S02]  /*0ed0*/  FADD.FTZ R15, R15, c[0x0][0xd70] ;  /* 0x00035c000f0f7621 */ /* 0x008fe40000010000 */
[----:B0-----:R-:W-:-:S05]  /*0ee0*/  FADD.FTZ R2, R17, c[0x0][0xd70] ;  /* 0x00035c0011027621 */ /* 0x001fca0000010000 */
[----:B------:R-:W0:Y:S01]  /*0ef0*/  MUFU.RCP R7, R7 ;  /* 0x0000000700077308 */ /* 0x000e220000001000 */
[----:B-1----:R-:W-:-:S07]  /*0f00*/  FMUL.FTZ R14, R10, R16 ;  /* 0x000000100a0e7220 */ /* 0x002fce0000410000 */
[----:B------:R-:W1:Y:S01]  /*0f10*/  MUFU.RCP R13, R13 ;  /* 0x0000000d000d7308 */ /* 0x000e620000001000 */
[-C--:B------:R-:W-:Y:S02]  /*0f20*/  FMUL.FTZ R12, R21, R16.reuse ;  /* 0x00000010150c7220 */ /* 0x080fe40000410000 */
[----:B------:R-:W-:-:S05]  /*0f30*/  FMUL.FTZ R26, R25, R16 ;  /* 0x00000010191a7220 */ /* 0x000fca0000410000 */
[----:B------:R-:W2:Y:S01]  /*0f40*/  MUFU.RCP R15, R15 ;  /* 0x0000000f000f7308 */ /* 0x000ea20000001000 */
[----:B0-----:R-:W-:Y:S02]  /*0f50*/  FMUL.FTZ R14, R14, R7 ;  /* 0x000000070e0e7220 */ /* 0x001fe40000410000 */
[----:B------:R-:W-:Y:S02]  /*0f60*/  FMUL.FTZ R7, R27, R16 ;  /* 0x000000101b077220 */ /* 0x000fe40000410000 */
[----:B------:R-:W-:-:S03]  /*0f70*/  FFMA.FTZ R9, R9, c[0x0][0xd78], R14 ;  /* 0x00035e0009097a23 */ /* 0x000fc6000001000e */
[----:B------:R-:W0:Y:S01]  /*0f80*/  MUFU.RCP R2, R2 ;  /* 0x0000000200027308 */ /* 0x000e220000001000 */
[----:B-1----:R-:W-:-:S04]  /*0f90*/  FMUL.FTZ R13, R12, R13 ;  /* 0x0000000d0c0d7220 */ /* 0x002fc80000410000 */
[----:B------:R-:W-:Y:S02]  /*0fa0*/  FFMA.FTZ R20, R20, c[0x0][0xd78], R13 ;  /* 0x00035e0014147a23 */ /* 0x000fe4000001000d */
[----:B--2---:R-:W-:-:S04]  /*0fb0*/  FMUL.FTZ R15, R26, R15 ;  /* 0x0000000f1a0f7220 */ /* 0x004fc80000410000 */
[----:B------:R-:W-:Y:S02]  /*0fc0*/  FFMA.FTZ R24, R24, c[0x0][0xd78], R15 ;  /* 0x00035e0018187a23 */ /* 0x000fe4000001000f */
[----:B0-----:R-:W-:-:S04]  /*0fd0*/  FMUL.FTZ R7, R7, R2 ;  /* 0x0000000207077220 */ /* 0x001fc80000410000 */
[----:B------:R-:W-:Y:S01]  /*0fe0*/  FFMA.FTZ R28, R28, c[0x0][0xd78], R7 ;  /* 0x00035e001c1c7a23 */ /* 0x000fe20000010007 */
[----:B------:R-:W-:Y:S05]  /*0ff0*/  BRA `(.L_x_31) ;  /* 0x0000035000007947 */ /* 0x000fea0003800000 */
.L_x_30:
[----:B------:R-:W-:Y:S02]  /*1000*/  FFMA.FTZ R12, R9, c[0x0][0xd78], R2 ;  /* 0x00035e00090c7a23 */ /* 0x000fe40000010002 */
[----:B------:R-:W-:Y:S01]  /*1010*/  FMUL.FTZ R13, R16, R7 ;  /* 0x00000007100d7220 */ /* 0x000fe20000410000 */
[----:B------:R-:W0:Y:S01]  /*1020*/  MUFU.RCP R9, c[0x0][0xd6c] ;  /* 0x00035b0000097b08 */ /* 0x000e220000001000 */
[C---:B------:R-:W-:Y:S02]  /*1030*/  FMUL.FTZ R7, R5.reuse, R12 ;  /* 0x0000000c05077220 */ /* 0x040fe40000410000 */
[----:B------:R-:W-:Y:S02]  /*1040*/  FFMA.FTZ R20, R20, c[0x0][0xd78], R13 ;  /* 0x00035e0014147a23 */ /* 0x000fe4000001000d */
[----:B------:R-:W-:Y:S02]  /*1050*/  FMUL.FTZ R2, R12, R7 ;  /* 0x000000070c027220 */ /* 0x000fe40000410000 */
[----:B------:R-:W-:-:S02]  /*1060*/  FMUL.FTZ R7, R5, R20 ;  /* 0x0000001405077220 */ /* 0x000fc40000410000 */
[C---:B------:R-:W-:Y:S02]  /*1070*/  FMUL.FTZ R23, R16.reuse, R23 ;  /* 0x0000001710177220 */ /* 0x040fe40000410000 */
[----:B------:R-:W-:Y:S02]  /*1080*/  FMUL.FTZ R15, R16, R26 ;  /* 0x0000001a100f7220 */ /* 0x000fe40000410000 */
[----:B------:R-:W-:Y:S02]  /*1090*/  FMUL.FTZ R13, R20, R7 ;  /* 0x00000007140d7220 */ /* 0x000fe40000410000 */
[----:B------:R-:W-:Y:S02]  /*10a0*/  FFMA.FTZ R24, R24, c[0x0][0xd78], R23 ;  /* 0x00035e0018187a23 */ /* 0x000fe40000010017 */
[----:B------:R-:W-:Y:S02]  /*10b0*/  FFMA.FTZ R14, R28, c[0x0][0xd78], R15 ;  /* 0x00035e001c0e7a23 */ /* 0x000fe4000001000f */
[----:B------:R-:W-:-:S02]  /*10c0*/  FFMA.FTZ R22, R22, c[0x0][0xd60], R13 ;  /* 0x0003580016167a23 */ /* 0x000fc4000001000d */
[C---:B------:R-:W-:Y:S02]  /*10d0*/  FMUL.FTZ R13, R5.reuse, R24 ;  /* 0x00000018050d7220 */ /* 0x040fe40000410000 */
[----:B------:R-:W-:Y:S02]  /*10e0*/  FMUL.FTZ R17, R5, R14 ;  /* 0x0000000e05117220 */ /* 0x000fe40000410000 */
[----:B------:R-:W-:Y:S02]  /*10f0*/  FMUL.FTZ R13, R24, R13 ;  /* 0x0000000d180d7220 */ /* 0x000fe40000410000 */
[----:B------:R-:W-:Y:S02]  /*1100*/  FMUL.FTZ R17, R14, R17 ;  /* 0x000000110e117220 */ /* 0x000fe40000410000 */
[----:B------:R-:W-:Y:S02]  /*1110*/  FFMA.FTZ R11, R11, c[0x0][0xd60], R2 ;  /* 0x000358000b0b7a23 */ /* 0x000fe40000010002 */
[----:B------:R-:W-:Y:S01]  /*1120*/  FFMA.FTZ R0, R0, c[0x0][0xd60], R13 ;  /* 0x0003580000007a23 */ /* 0x000fe2000001000d */
[----:B------:R-:W1:Y:S01]  /*1130*/  MUFU.RCP R2, c[0x0][0xd68] ;  /* 0x00035a0000027b08 */ /* 0x000e620000001000 */
[----:B------:R-:W-:-:S02]  /*1140*/  FFMA.FTZ R18, R18, c[0x0][0xd60], R17 ;  /* 0x0003580012127a23 */ /* 0x000fc40000010011 */
[-C--:B0-----:R-:W-:Y:S02]  /*1150*/  FMUL.FTZ R7, R11, R9.reuse ;  /* 0x000000090b077220 */ /* 0x081fe40000410000 */
[-C--:B------:R-:W-:Y:S02]  /*1160*/  FMUL.FTZ R16, R0, R9.reuse ;  /* 0x0000000900107220 */ /* 0x080fe40000410000 */
[-C--:B------:R-:W-:Y:S02]  /*1170*/  FMUL.FTZ R17, R18, R9.reuse ;  /* 0x0000000912117220 */ /* 0x080fe40000410000 */
[----:B------:R-:W-:Y:S01]  /*1180*/  FMUL.FTZ R15, R22, R9 ;  /* 0x00000009160f7220 */ /* 0x000fe20000410000 */
[----:B------:R-:W0:Y:S01]  /*1190*/  MUFU.SQRT R7, R7 ;  /* 0x0000000700077308 */ /* 0x000e220000002000 */
[----:B------:R-:W-:Y:S02]  /*11a0*/  FMUL.FTZ R20, R20, c[0x0][0xd64] ;  /* 0x0003590014147a20 */ /* 0x000fe40000410000 */
[----:B------:R-:W-:-:S02]  /*11b0*/  FMUL.FTZ R24, R24, c[0x0][0xd64] ;  /* 0x0003590018187a20 */ /* 0x000fc40000410000 */
[----:B------:R-:W-:Y:S02]  /*11c0*/  FMUL.FTZ R14, R14, c[0x0][0xd64] ;  /* 0x000359000e0e7a20 */ /* 0x000fe40000410000 */
[----:B------:R-:W-:Y:S01]  /*11d0*/  FFMA.FTZ R21, R21, c[0x0][0xd5c], R20 ;  /* 0x0003570015157a23 */ /* 0x000fe20000010014 */
[----:B------:R2:W3:Y:S01]  /*11e0*/  MUFU.SQRT R13, R15 ;  /* 0x0000000f000d7308 */ /* 0x0004e20000002000 */
[----:B------:R-:W-:Y:S02]  /*11f0*/  FFMA.FTZ R25, R25, c[0x0][0xd5c], R24 ;  /* 0x0003570019197a23 */ /* 0x000fe40000010018 */
[----:B------:R-:W-:Y:S02]  /*1200*/  FFMA.FTZ R27, R27, c[0x0][0xd5c], R14 ;  /* 0x000357001b1b7a23 */ /* 0x000fe4000001000e */
[-C--:B-1----:R-:W-:Y:S02]  /*1210*/  FMUL.FTZ R20, R21, R2.reuse ;  /* 0x0000000215147220 */ /* 0x082fe40000410000 */
[----:B------:R-:W-:Y:S01]  /*1220*/  FMUL.FTZ R24, R25, R2 ;  /* 0x0000000219187220 */ /* 0x000fe20000410000 */
[----:B------:R-:W1:Y:S01]  /*1230*/  MUFU.SQRT R16, R16 ;  /* 0x0000001000107308 */ /* 0x000e620000002000 */
[----:B0-----:R-:W-:-:S02]  /*1240*/  FADD.FTZ R9, R7, c[0x0][0xd70] ;  /* 0x00035c0007097621 */ /* 0x001fc40000010000 */
[----:B--2---:R-:W-:-:S04]  /*1250*/  FMUL.FTZ R15, R12, c[0x0][0xd64] ;  /* 0x000359000c0f7a20 */ /* 0x004fc80000410000 */
[----:B------:R-:W-:Y:S01]  /*1260*/  FFMA.FTZ R10, R10, c[0x0][0xd5c], R15 ;  /* 0x000357000a0a7a23 */ /* 0x000fe2000001000f */
[----:B------:R-:W0:Y:S01]  /*1270*/  MUFU.SQRT R17, R17 ;  /* 0x0000001100117308 */ /* 0x000e220000002000 */
[----:B---3--:R-:W-:Y:S02]  /*1280*/  FADD.FTZ R13, R13, c[0x0][0xd70] ;  /* 0x00035c000d0d7621 */ /* 0x008fe40000010000 */
[-C--:B------:R-:W-:Y:S02]  /*1290*/  FMUL.FTZ R12, R10, R2.reuse ;  /* 0x000000020a0c7220 */ /* 0x080fe40000410000 */
[----:B------:R-:W-:Y:S02]  /*12a0*/  FMUL.FTZ R15, R27, R2 ;  /* 0x000000021b0f7220 */ /* 0x000fe40000410000 */
[----:B-1----:R-:W-:Y:S01]  /*12b0*/  FADD.FTZ R7, R16, c[0x0][0xd70] ;  /* 0x00035c0010077621 */ /* 0x002fe20000010000 */
[----:B------:R-:W1:Y:S01]  /*12c0*/  MUFU.RCP R9, R9 ;  /* 0x0000000900097308 */ /* 0x000e620000001000 */
[----:B0-----:R-:W-:-:S07]  /*12d0*/  FADD.FTZ R28, R17, c[0x0][0xd70] ;  /* 0x00035c00111c7621 */ /* 0x001fce0000010000 */
[----:B------:R-:W0:Y:S08]  /*12e0*/  MUFU.RCP R13, R13 ;  /* 0x0000000d000d7308 */ /* 0x000e300000001000 */
[----:B------:R-:W2:Y:S01]  /*12f0*/  MUFU.RCP R7, R7 ;  /* 0x0000000700077308 */ /* 0x000ea20000001000 */
[----:B-1----:R-:W-:-:S07]  /*1300*/  FMUL.FTZ R9, R12, R9 ;  /* 0x000000090c097220 */ /* 0x002fce0000410000 */
[----:B------:R-:W1:Y:S01]  /*1310*/  MUFU.RCP R28, R28 ;  /* 0x0000001c001c7308 */ /* 0x000e620000001000 */
[----:B0-----:R-:W-:Y:S02]  /*1320*/  FMUL.FTZ R20, R20, R13 ;  /* 0x0000000d14147220 */ /* 0x001fe40000410000 */
[----:B--2---:R-:W-:Y:S02]  /*1330*/  FMUL.FTZ R24, R24, R7 ;  /* 0x0000000718187220 */ /* 0x004fe40000410000 */
[----:B-1----:R-:W-:-:S03]  /*1340*/  FMUL.FTZ R28, R15, R28 ;  /* 0x0000001c0f1c7220 */ /* 0x002fc60000410000 */
.L_x_31:
        /* <DEDUP_REMOVED lines=15> */
[C---:B------:R-:W-:Y:S02]  /*1440*/  IADD3 R12, P5, R14.reuse, UR14, RZ ;  /* 0x0000000e0e0c7c10 */ /* 0x040fe4000ffbe0ff */
[----:B------:R-:W-:Y:S02]  /*1450*/  IADD3 R14, P6, R14, UR6, RZ ;  /* 0x000000060e0e7c10 */ /* 0x000fe4000ffde0ff */
[C---:B------:R-:W-:Y:S02]  /*1460*/  IADD3.X R7, R15.reuse, UR11, RZ, P0, !PT ;  /* 0x0000000b0f077c10 */ /* 0x040fe400087fe4ff */
[----:B------:R-:W-:-:S02]  /*1470*/  IADD3.X R13, R15, UR15, RZ, P5, !PT ;  /* 0x0000000f0f0d7c10 */ /* 0x000fc4000affe4ff */
[----:B------:R-:W-:Y:S01]  /*1480*/  IADD3.X R15, R15, UR7, RZ, P6, !PT ;  /* 0x000000070f0f7c10 */ /* 0x000fe2000b7fe4ff */
[----:B------:R0:W-:Y:S04]  /*1490*/  STG.E [R6.64], R9 ;  /* 0x0000000906007986 */ /* 0x0001e8000c101910 */
[----:B------:R0:W-:Y:S04]  /*14a0*/  STG.E [R12.64], R10 ;  /* 0x0000000a0c007986 */ /* 0x0001e8000c101910 */
[----:B------:R0:W-:Y:S02]  /*14b0*/  STG.E [R14.64], R11 ;  /* 0x0000000b0e007986 */ /* 0x0001e4000c101910 */
.L_x_33:
[----:B------:R-:W-:Y:S05]  /*14c0*/  BSYNC B0 ;  /* 0x0000000000007941 */ /* 0x000fea0003800000 */
.L_x_32:
[----:B------:R-:W-:Y:S01]  /*14d0*/  BSSY B0, `(.L_x_34) ;  /* 0x000000f000007945 */ /* 0x000fe20003800000 */
[----:B------:R-:W-:Y:S05]  /*14e0*/  @P3 BRA `(.L_x_35) ;  /* 0x000000d000003947 */ /* 0x000fea0003800000 */
[----:B0-----:R-:W-:-:S04]  /*14f0*/  IADD3 R9, P0, R8, UR8, RZ ;  /* 0x0000000808097c10 */ /* 0x001fc8000ff1e0ff */
        /* <DEDUP_REMOVED lines=12> */
.L_x_35:
[----:B------:R-:W-:Y:S05]  /*15c0*/  BSYNC B0 ;  /* 0x0000000000007941 */ /* 0x000fea0003800000 */
.L_x_34:
        /* <DEDUP_REMOVED lines=15> */
.L_x_37:
[----:B------:R-:W-:Y:S05]  /*16c0*/  BSYNC B0 ;  /* 0x0000000000007941 */ /* 0x000fea0003800000 */
.L_x_36:
        /* <DEDUP_REMOVED lines=15> */
.L_x_39:
[----:B------:R-:W-:Y:S05]  /*17c0*/  BSYNC B0 ;  /* 0x0000000000007941 */ /* 0x000fea0003800000 */
.L_x_38:
        /* <DEDUP_REMOVED lines=9> */
.L_x_41:
        /* <DEDUP_REMOVED lines=10> */
.L_x_45:


//--------------------- .nv.global                --------------------------
	.section	.nv.global,"aw",@nobits
.nv.global:
	.type		_ZN56_INTERNAL_3ec342f3_25_fused_lamb_cuda_kernel_cu_a66d8c3e4cuda3std3__48in_placeE,@object
	.size		_ZN56_INTERNAL_3ec342f3_25_fused_lamb_cuda_kernel_cu_a66d8c3e4cuda3std3__48in_placeE,(_ZN56_INTERNAL_3ec342f3_25_fused_lamb_cuda_kernel_cu_a66d8c3e4cuda3std6ranges3__45__cpo8distanceE - _ZN56_INTERNAL_3ec342f3_25_fused_lamb_cuda_kernel_cu_a66d8c3e4cuda3std3__48in_placeE)
_ZN56_INTERNAL_3ec342f3_25_fused_lamb_cuda_kernel_cu_a66d8c3e4cuda3std3__48in_placeE:
	.zero		1
	.type		_ZN56_INTERNAL_3ec342f3_25_fused_lamb_cuda_kernel_cu_a66d8c3e4cuda3std6ranges3__45__cpo8distanceE,@object
	.size		_ZN56_INTERNAL_3ec342f3_25_fused_lamb_cuda_kernel_cu_a66d8c3e4cuda3std6ranges3__45__cpo8distanceE,(_ZN56_INTERNAL_3ec342f3_25_fused_lamb_cuda_kernel_cu_a66d8c3e4cuda3std3__45__cpo6cbeginE - _ZN56_INTERNAL_3ec342f3_25_fused_lamb_cuda_kernel_cu_a66d8c3e4cuda3std6ranges3__45__cpo8distanceE)
_ZN56_INTERNAL_3ec342f3_25_fused_lamb_cuda_kernel_cu_a66d8c3e4cuda3std6ranges3__45__cpo8distanceE:
	.zero		1
	.type		_ZN56_INTERNAL_3ec342f3_25_fused_lamb_cuda_kernel_cu_a66d8c3e4cuda3std3__45__cpo6cbeginE,@object
	.size		_ZN56_INTERNAL_3ec342f3_25_fused_lamb_cuda_kernel_cu_a66d8c3e4cuda3std3__45__cpo6cbeginE,(_ZN56_INTERNAL_3ec342f3_25_fused_lamb_cuda_kernel_cu_a66d8c3e4cuda3std6ranges3__45__cpo7advanceE - _ZN56_INTERNAL_3ec342f3_25_fused_lamb_cuda_kernel_cu_a66d8c3e4cuda3std3__45__cpo6cbeginE)
_ZN56_INTERNAL_3ec342f3_25_fused_lamb_cuda_kernel_cu_a66d8c3e4cuda3std3__45__cpo6cbeginE:
	.zero		1
	.type		_ZN56_INTERNAL_3ec342f3_25_fused_lamb_cuda_kernel_cu_a66d8c3e4cuda3std6ranges3__45__cpo7advanceE,@object
	.size		_ZN56_INTERNAL_3ec342f3_25_fused_lamb_cuda_kernel_cu_a66d8c3e4cuda3std6ranges3__45__cpo7advanceE,(_ZN56_INTERNAL_3ec342f3_25_fused_lamb_cuda_kernel_cu_a66d8c3e4cuda3std3__45__cpo7crbeginE - _ZN56_INTERNAL_3ec342f3_25_fused_lamb_cuda_kernel_cu_a66d8c3e4cuda3std6ranges3__45__cpo7advanceE)
_ZN56_INTERNAL_3ec342f3_25_fused_lamb_cuda_kernel_cu_a66d8c3e4cuda3std6ranges3__45__cpo7advanceE:
	.zero		1
	.type		_ZN56_INTERNAL_3ec342f3_25_fused_lamb_cuda_kernel_cu_a66d8c3e4cuda3std3__45__cpo7crbeginE,@object
	.size		_ZN56_INTERNAL_3ec342f3_25_fused_lamb_cuda_kernel_cu_a66d8c3e4cuda3std3__45__cpo7crbeginE,(_ZN56_INTERNAL_3ec342f3_25_fused_lamb_cuda_kernel_cu_a66d8c3e4cuda3std6ranges3__45__cpo4dataE - _ZN56_INTERNAL_3ec342f3_25_fused_lamb_cuda_kernel_cu_a66d8c3e4cuda3std3__45__cpo7crbeginE)
_ZN56_INTERNAL_3ec342f3_25_fused_lamb_cuda_kernel_cu_a66d8c3e4cuda3std3__45__cpo7crbeginE:
	.zero		1
	.type		_ZN56_INTERNAL_3ec342f3_25_fused_lamb_cuda_kernel_cu_a66d8c3e4cuda3std6ranges3__45__cpo4dataE,@object
	.size		_ZN56_INTERNAL_3ec342f3_25_fused_lamb_cuda_kernel_cu_a66d8c3e4cuda3std6ranges3__45__cpo4dataE,(_ZN56_INTERNAL_3ec342f3_25_fused_lamb_cuda_kernel_cu_a66d8c3e4cuda3std6ranges3__45__cpo5beginE - _ZN56_INTERNAL_3ec342f3_25_fused_lamb_cuda_kernel_cu_a66d8c3e4cuda3std6ranges3__45__cpo4dataE)
_ZN56_INTERNAL_3ec342f3_25_fused_lamb_cuda_kernel_cu_a66d8c3e4cuda3std6ranges3__45__cpo4dataE:
	.zero		1
	.type		_ZN56_INTERNAL_3ec342f3_25_fused_lamb_cuda_kernel_cu_a66d8c3e4cuda3std6ranges3__45__cpo5beginE,@object
	.size		_ZN56_INTERNAL_3ec342f3_25_fused_lamb_cuda_kernel_cu_a66d8c3e4cuda3std6ranges3__45__cpo5beginE,(_ZN56_INTERNAL_3ec342f3_25_fused_lamb_cuda_kernel_cu_a66d8c3e4cuda3std3__458_GLOBAL__N__3ec342f3_25_fused_lamb_cuda_kernel_cu_a66d8c3e6ignoreE - _ZN56_INTERNAL_3ec342f3_25_fused_lamb_cuda_kernel_cu_a66d8c3e4cuda3std6ranges3__45__cpo5beginE)
_ZN56_INTERNAL_3ec342f3_25_fused_lamb_cuda_kernel_cu_a66d8c3e4cuda3std6ranges3__45__cpo5beginE:
	.zero		1
	.type		_ZN56_INTERNAL_3ec342f3_25_fused_lamb_cuda_kernel_cu_a66d8c3e4cuda3std3__458_GLOBAL__N__3ec342f3_25_fused_lamb_cuda_kernel_cu_a66d8c3e6ignoreE,@object
	.size		_ZN56_INTERNAL_3ec342f3_25_fused_lamb_cuda_kernel_cu_a66d8c3e4cuda3std3__458_GLOBAL__N__3ec342f3_25_fused_lamb_cuda_kernel_cu_a66d8c3e6ignoreE,(_ZN56_INTERNAL_3ec342f3_25_fused_lamb_cuda_kernel_cu_a66d8c3e4cuda3std6ranges3__45__cpo4sizeE - _ZN56_INTERNAL_3ec342f3_25_fused_lamb_cuda_kernel_cu_a66d8c3e4cuda3std3__458_GLOBAL__N__3ec342f3_25_fused_lamb_cuda_kernel_cu_a66d8c3e6ignoreE)
_ZN56_INTERNAL_3ec342f3_25_fused_lamb_cuda_kernel_cu_a66d8c3e4cuda3std3__458_GLOBAL__N__3ec342f3_25_fused_lamb_cuda_kernel_cu_a66d8c3e6ignoreE:
	.zero		1
	.type		_ZN56_INTERNAL_3ec342f3_25_fused_lamb_cuda_kernel_cu_a66d8c3e4cuda3std6ranges3__45__cpo4sizeE,@object
	.size		_ZN56_INTERNAL_3ec342f3_25_fused_lamb_cuda_kernel_cu_a66d8c3e4cuda3std6ranges3__45__cpo4sizeE,(_ZN56_INTERNAL_3ec342f3_25_fused_lamb_cuda_kernel_cu_a66d8c3e4cuda3std3__45__cpo5beginE - _ZN56_INTERNAL_3ec342f3_25_fused_lamb_cuda_kernel_cu_a66d8c3e4cuda3std6ranges3__45__cpo4sizeE)
_ZN56_INTERNAL_3ec342f3_25_fused_lamb_cuda_kernel_cu_a66d8c3e4cuda3std6ranges3__45__cpo4sizeE:
	.zero		1
	.type		_ZN56_INTERNAL_3ec342f3_25_fused_lamb_cuda_kernel_cu_a66d8c3e4cuda3std3__45__cpo5beginE,@object
	.size		_ZN56_INTERNAL_3ec342f3_25_fused_lamb_cuda_kernel_cu_a66d8c3e4cuda3std3__45__cpo5beginE,(_ZN56_INTERNAL_3ec342f3_25_fused_lamb_cuda_kernel_cu_a66d8c3e4cuda3std6ranges3__45__cpo6cbeginE - _ZN56_INTERNAL_3ec342f3_25_fused_lamb_cuda_kernel_cu_a66d8c3e4cuda3std3__45__cpo5beginE)
_ZN56_INTERNAL_3ec342f3_25_fused_lamb_cuda_kernel_cu_a66d8c3e4cuda3std3__45__cpo5beginE:
	.zero		1
	.type		_ZN56_INTERNAL_3ec342f3_25_fused_lamb_cuda_kernel_cu_a66d8c3e4cuda3std6ranges3__45__cpo6cbeginE,@object
	.size		_ZN56_INTERNAL_3ec342f3_25_fused_lamb_cuda_kernel_cu_a66d8c3e4cuda3std6ranges3__45__cpo6cbeginE,(_ZN56_INTERNAL_3ec342f3_25_fused_lamb_cuda_kernel_cu_a66d8c3e4cuda3std3__45__cpo6rbeginE - _ZN56_INTERNAL_3ec342f3_25_fused_lamb_cuda_kernel_cu_a66d8c3e4cuda3std6ranges3__45__cpo6cbeginE)
_ZN56_INTERNAL_3ec342f3_25_fused_lamb_cuda_kernel_cu_a66d8c3e4cuda3std6ranges3__45__cpo6cbeginE:
	.zero		1
	.type		_ZN56_INTERNAL_3ec342f3_25_fused_lamb_cuda_kernel_cu_a66d8c3e4cuda3std3__45__cpo6rbeginE,@object
	.size		_ZN56_INTERNAL_3ec342f3_25_fused_lamb_cuda_kernel_cu_a66d8c3e4cuda3std3__45__cpo6rbeginE,(_ZN56_INTERNAL_3ec342f3_25_fused_lamb_cuda_kernel_cu_a66d8c3e4cuda3std6ranges3__45__cpo4nextE - _ZN56_INTERNAL_3ec342f3_25_fused_lamb_cuda_kernel_cu_a66d8c3e4cuda3std3__45__cpo6rbeginE)
_ZN56_INTERNAL_3ec342f3_25_fused_lamb_cuda_kernel_cu_a66d8c3e4cuda3std3__45__cpo6rbeginE:
	.zero		1
	.type		_ZN56_INTERNAL_3ec342f3_25_fused_lamb_cuda_kernel_cu_a66d8c3e4cuda3std6ranges3__45__cpo4nextE,@object
	.size		_ZN56_INTERNAL_3ec342f3_25_fused_lamb_cuda_kernel_cu_a66d8c3e4cuda3std6ranges3__45__cpo4nextE,(_ZN56_INTERNAL_3ec342f3_25_fused_lamb_cuda_kernel_cu_a66d8c3e4cuda3std6ranges3__45__cpo4swapE - _ZN56_INTERNAL_3ec342f3_25_fused_lamb_cuda_kernel_cu_a66d8c3e4cuda3std6ranges3__45__cpo4nextE)
_ZN56_INTERNAL_3ec342f3_25_fused_lamb_cuda_kernel_cu_a66d8c3e4cuda3std6ranges3__45__cpo4nextE:
	.zero		1
	.type		_ZN56_INTERNAL_3ec342f3_25_fused_lamb_cuda_kernel_cu_a66d8c3e4cuda3std6ranges3__45__cpo4swapE,@object
	.size		_ZN56_INTERNAL_3ec342f3_25_fused_lamb_cuda_kernel_cu_a66d8c3e4cuda3std6ranges3__45__cpo4swapE,(_ZN56_INTERNAL_3ec342f3_25_fused_lamb_cuda_kernel_cu_a66d8c3e4cuda3std3__420unreachable_sentinelE - _ZN56_INTERNAL_3ec342f3_25_fused_lamb_cuda_kernel_cu_a66d8c3e4cuda3std6ranges3__45__cpo4swapE)
_ZN56_INTERNAL_3ec342f3_25_fused_lamb_cuda_kernel_cu_a66d8c3e4cuda3std6ranges3__45__cpo4swapE:
	.zero		1
	.type		_ZN56_INTERNAL_3ec342f3_25_fused_lamb_cuda_kernel_cu_a66d8c3e4cuda3std3__420unreachable_sentinelE,@object
	.size		_ZN56_INTERNAL_3ec342f3_25_fused_lamb_cuda_kernel_cu_a66d8c3e4cuda3std3__420unreachable_sentinelE,(_ZN56_INTERNAL_3ec342f3_25_fused_lamb_cuda_kernel_cu_a66d8c3e6thrust23THRUST_300001_SM_800_NS6system6detail10sequential3seqE - _ZN56_INTERNAL_3ec342f3_25_fused_lamb_cuda_kernel_cu_a66d8c3e4cuda3std3__420unreachable_sentinelE)
_ZN56_INTERNAL_3ec342f3_25_fused_lamb_cuda_kernel_cu_a66d8c3e4cuda3std3__420unreachable_sentinelE:
	.zero		1
	.type		_ZN56_INTERNAL_3ec342f3_25_fused_lamb_cuda_kernel_cu_a66d8c3e6thrust23THRUST_300001_SM_800_NS6system6detail10sequential3seqE,@object
	.size		_ZN56_INTERNAL_3ec342f3_25_fused_lamb_cuda_kernel_cu_a66d8c3e6thrust23THRUST_300001_SM_800_NS6system6detail10sequential3seqE,(_ZN56_INTERNAL_3ec342f3_25_fused_lamb_cuda_kernel_cu_a66d8c3e4cuda3std3__45__cpo4cendE - _ZN56_INTERNAL_3ec342f3_25_fused_lamb_cuda_kernel_cu_a66d8c3e6thrust23THRUST_300001_SM_800_NS6system6detail10sequential3seqE)
_ZN56_INTERNAL_3ec342f3_25_fused_lamb_cuda_kernel_cu_a66d8c3e6thrust23THRUST_300001_SM_800_NS6system6detail10sequential3seqE:
	.zero		1
	.type		_ZN56_INTERNAL_3ec342f3_25_fused_lamb_cuda_kernel_cu_a66d8c3e4cuda3std3__45__cpo4cendE,@object
	.size		_ZN56_INTERNAL_3ec342f3_25_fused_lamb_cuda_kernel_cu_a66d8c3e4cuda3std3__45__cpo4cendE,(_ZN56_INTERNAL_3ec342f3_25_fused_lamb_cuda_kernel_cu_a66d8c3e4cuda3std6ranges3__45__cpo9iter_swapE - _ZN56_INTERNAL_3ec342f3_25_fused_lamb_cuda_kernel_cu_a66d8c3e4cuda3std3__45__cpo4cendE)
_ZN56_INTERNAL_3ec342f3_25_fused_lamb_cuda_kernel_cu_a66d8c3e4cuda3std3__45__cpo4cendE:
	.zero		1
	.type		_ZN56_INTERNAL_3ec342f3_25_fused_lamb_cuda_kernel_cu_a66d8c3e4cuda3std6ranges3__45__cpo9iter_swapE,@object
	.size		_ZN56_INTERNAL_3ec342f3_25_fused_lamb_cuda_kernel_cu_a66d8c3e4cuda3std6ranges3__45__cpo9iter_swapE,(_ZN56_INTERNAL_3ec342f3_25_fused_lamb_cuda_kernel_cu_a66d8c3e4cuda3std3__45__cpo5crendE - _ZN56_INTERNAL_3ec342f3_25_fused_lamb_cuda_kernel_cu_a66d8c3e4cuda3std6ranges3__45__cpo9iter_swapE)
_ZN56_INTERNAL_3ec342f3_25_fused_lamb_cuda_kernel_cu_a66d8c3e4cuda3std6ranges3__45__cpo9iter_swapE:
	.zero		1
	.type		_ZN56_INTERNAL_3ec342f3_25_fused_lamb_cuda_kernel_cu_a66d8c3e4cuda3std3__45__cpo5crendE,@object
	.size		_ZN56_INTERNAL_3ec342f3_25_fused_lamb_cuda_kernel_cu_a66d8c3e4cuda3std3__45__cpo5crendE,(_ZN56_INTERNAL_3ec342f3_25_fused_lamb_cuda_kernel_cu_a66d8c3e4cuda3std6ranges3__45__cpo5cdataE - _ZN56_INTERNAL_3ec342f3_25_fused_lamb_cuda_kernel_cu_a66d8c3e4cuda3std3__45__cpo5crendE)
_ZN56_INTERNAL_3ec342f3_25_fused_lamb_cuda_kernel_cu_a66d8c3e4cuda3std3__45__cpo5crendE:
	.zero		1
	.type		_ZN56_INTERNAL_3ec342f3_25_fused_lamb_cuda_kernel_cu_a66d8c3e4cuda3std6ranges3__45__cpo5cdataE,@object
	.size		_ZN56_INTERNAL_3ec342f3_25_fused_lamb_cuda_kernel_cu_a66d8c3e4cuda3std6ranges3__45__cpo5cdataE,(_ZN56_INTERNAL_3ec342f3_25_fused_lamb_cuda_kernel_cu_a66d8c3e4cuda3std6ranges3__45__cpo3endE - _ZN56_INTERNAL_3ec342f3_25_fused_lamb_cuda_kernel_cu_a66d8c3e4cuda3std6ranges3__45__cpo5cdataE)
_ZN56_INTERNAL_3ec342f3_25_fused_lamb_cuda_kernel_cu_a66d8c3e4cuda3std6ranges3__45__cpo5cdataE:
	.zero		1
	.type		_ZN56_INTERNAL_3ec342f3_25_fused_lamb_cuda_kernel_cu_a66d8c3e4cuda3std6ranges3__45__cpo3endE,@object
	.size		_ZN56_INTERNAL_3ec342f3_25_fused_lamb_cuda_kernel_cu_a66d8c3e4cuda3std6ranges3__45__cpo3endE,(_ZN56_INTERNAL_3ec342f3_25_fused_lamb_cuda_kernel_cu_a66d8c3e4cuda3std3__419piecewise_constructE - _ZN56_INTERNAL_3ec342f3_25_fused_lamb_cuda_kernel_cu_a66d8c3e4cuda3std6ranges3__45__cpo3endE)
_ZN56_INTERNAL_3ec342f3_25_fused_lamb_cuda_kernel_cu_a66d8c3e4cuda3std6ranges3__45__cpo3endE:
	.zero		1
	.type		_ZN56_INTERNAL_3ec342f3_25_fused_lamb_cuda_kernel_cu_a66d8c3e4cuda3std3__419piecewise_constructE,@object
	.size		_ZN56_INTERNAL_3ec342f3_25_fused_lamb_cuda_kernel_cu_a66d8c3e4cuda3std3__419piecewise_constructE,(_ZN56_INTERNAL_3ec342f3_25_fused_lamb_cuda_kernel_cu_a66d8c3e4cuda3std6ranges3__45__cpo5ssizeE - _ZN56_INTERNAL_3ec342f3_25_fused_lamb_cuda_kernel_cu_a66d8c3e4cuda3std3__419piecewise_constructE)
_ZN56_INTERNAL_3ec342f3_25_fused_lamb_cuda_kernel_cu_a66d8c3e4cuda3std3__419piecewise_constructE:
	.zero		1
	.type		_ZN56_INTERNAL_3ec342f3_25_fused_lamb_cuda_kernel_cu_a66d8c3e4cuda3std6ranges3__45__cpo5ssizeE,@object
	.size		_ZN56_INTERNAL_3ec342f3_25_fused_lamb_cuda_kernel_cu_a66d8c3e4cuda3std6ranges3__45__cpo5ssizeE,(_ZN56_INTERNAL_3ec342f3_25_fused_lamb_cuda_kernel_cu_a66d8c3e4cuda3std3__45__cpo3endE - _ZN56_INTERNAL_3ec342f3_25_fused_lamb_cuda_kernel_cu_a66d8c3e4cuda3std6ranges3__45__cpo5ssizeE)
_ZN56_INTERNAL_3ec342f3_25_fused_lamb_cuda_kernel_cu_a66d8c3e4cuda3std6ranges3__45__cpo5ssizeE:
	.zero		1
	.type		_ZN56_INTERNAL_3ec342f3_25_fused_lamb_cuda_kernel_cu_a66d8c3e4cuda3std3__45__cpo3endE,@object
	.size		_ZN56_INTERNAL_3ec342f3_25_fused_lamb_cuda_kernel_cu_a66d8c3e4cuda3std3__45__cpo3endE,(_ZN56_INTERNAL_3ec342f3_25_fused_lamb_cuda_kernel_cu_a66d8c3e4cuda3std6ranges3__45__cpo4cendE - _ZN56_INTERNAL_3ec342f3_25_fused_lamb_cuda_kernel_cu_a66d8c3e4cuda3std3__45__cpo3endE)
_ZN56_INTERNAL_3ec342f3_25_fused_lamb_cuda_kernel_cu_a66d8c3e4cuda3std3__45__cpo3endE:
	.zero		1
	.type		_ZN56_INTERNAL_3ec342f3_25_fused_lamb_cuda_kernel_cu_a66d8c3e4cuda3std6ranges3__45__cpo4cendE,@object
	.size		_ZN56_INTERNAL_3ec342f3_25_fused_lamb_cuda_kernel_cu_a66d8c3e4cuda3std6ranges3__45__cpo4cendE,(_ZN56_INTERNAL_3ec342f3_25_fused_lamb_cuda_kernel_cu_a66d8c3e4cuda3std3__45__cpo4rendE - _ZN56_INTERNAL_3ec342f3_25_fused_lamb_cuda_kernel_cu_a66d8c3e4cuda3std6ranges3__45__cpo4cendE)
_ZN56_INTERNAL_3ec342f3_25_fused_lamb_cuda_kernel_cu_a66d8c3e4cuda3std6ranges3__45__cpo4cendE:
	.zero		1
	.type		_ZN56_INTERNAL_3ec342f3_25_fused_lamb_cuda_kernel_cu_a66d8c3e4cuda3std3__45__cpo4rendE,@object
	.size		_ZN56_INTERNAL_3ec342f3_25_fused_lamb_cuda_kernel_cu_a66d8c3e4cuda3std3__45__cpo4rendE,(_ZN56_INTERNAL_3ec342f3_25_fused_lamb_cuda_kernel_cu_a66d8c3e4cuda3std6ranges3__45__cpo4prevE - _ZN56_INTERNAL_3ec342f3_25_fused_lamb_cuda_kernel_cu_a66d8c3e4cuda3std3__45__cpo4rendE)
_ZN56_INTERNAL_3ec342f3_25_fused_lamb_cuda_kernel_cu_a66d8c3e4cuda3std3__45__cpo4rendE:
	.zero		1
	.type		_ZN56_INTERNAL_3ec342f3_25_fused_lamb_cuda_kernel_cu_a66d8c3e4cuda3std6ranges3__45__cpo4prevE,@object
	.size		_ZN56_INTERNAL_3ec342f3_25_fused_lamb_cuda_kernel_cu_a66d8c3e4cuda3std6ranges3__45__cpo4prevE,(_ZN56_INTERNAL_3ec342f3_25_fused_lamb_cuda_kernel_cu_a66d8c3e4cuda3std6ranges3__45__cpo9iter_moveE - _ZN56_INTERNAL_3ec342f3_25_fused_lamb_cuda_kernel_cu_a66d8c3e4cuda3std6ranges3__45__cpo4prevE)
_ZN56_INTERNAL_3ec342f3_25_fused_lamb_cuda_kernel_cu_a66d8c3e4cuda3std6ranges3__45__cpo4prevE:
	.zero		1
	.type		_ZN56_INTERNAL_3ec342f3_25_fused_lamb_cuda_kernel_cu_a66d8c3e4cuda3std6ranges3__45__cpo9iter_moveE,@object
	.size		_ZN56_INTERNAL_3ec342f3_25_fused_lamb_cuda_kernel_cu_a66d8c3e4cuda3std6ranges3__45__cpo9iter_moveE,(.L_13 - _ZN56_INTERNAL_3ec342f3_25_fused_lamb_cuda_kernel_cu_a66d8c3e4cuda3std6ranges3__45__cpo9iter_moveE)
_ZN56_INTERNAL_3ec342f3_25_fused_lamb_cuda_kernel_cu_a66d8c3e4cuda3std6ranges3__45__cpo9iter_moveE:
	.zero		1
.L_13:
